# CuTe-DSL kernel — source=cudnn_frontend_dsl family=nsa_select
# config = {"dtype": "BFloat16", "head_dim": 256, "block_size": 128}


// ===== COMPILED SASS (sm_100a) =====

	.target	sm_100a

	.elftype	@"ET_EXEC"


//--------------------- .note.nv.tkinfo           --------------------------
	.section	.note.nv.tkinfo,"",@"SHT_NOTE"
	.sectionflags	@"SHF_NOTE_NV_TKINFO"
	.tkinfo
        /*0018*/ 	.word	0x00000081
        /*0030*/ 	.string	""
        /*0030*/ 	.string	"ptxas"
        /*0030*/ 	.string	"Cuda compilation tools, release 12.9, V12.9.83"
        /*0030*/ 	.string	"Build system must define TOOLS_VERSION_EXTENDED"
        /*0030*/ 	.string	"-O 3 -arch sm_100a "



//--------------------- .note.nv.cuver            --------------------------
	.section	.note.nv.cuver,"",@"SHT_NOTE"
	.sectionflags	@"SHF_NOTE_NV_CUVER"
        /*0018*/ 	.short	0x0001
        /*001a*/ 	.short	0x0064
        /*001c*/ 	.short	0x0001
        /*001e*/ 	.short	0x0000
        /*0020*/ 	.short	0x0001
        /*0022*/ 	.short	0x0000


//--------------------- .nv.info                  --------------------------
	.section	.nv.info,"",@"SHT_CUDA_INFO"
	.align	4


	//----- nvinfo : EIATTR_REGCOUNT
	.align		4
        /*0000*/ 	.byte	0x04, 0x2f
        /*0002*/ 	.short	(.L_1 - .L_0)
	.align		4
.L_0:
        /*0004*/ 	.word	index@(kernel_cutlass_kernel_cudnnnative_sparse_attentionselectionNSA_select_attn_fwd_hmmaHopperSelectAttentionFwd_object_at__CopyAtom_ThrID10_TVLayoutSrc112801_TVLayoutDst112801_Valuetypebf16_t_0)
        /*0008*/ 	.word	0x000000ff


	//----- nvinfo : EIATTR_FRAME_SIZE
	.align		4
.L_1:
        /*000c*/ 	.byte	0x04, 0x11
        /*000e*/ 	.short	(.L_3 - .L_2)
	.align		4
.L_2:
        /*0010*/ 	.word	index@(kernel_cutlass_kernel_cudnnnative_sparse_attentionselectionNSA_select_attn_fwd_hmmaHopperSelectAttentionFwd_object_at__CopyAtom_ThrID10_TVLayoutSrc112801_TVLayoutDst112801_Valuetypebf16_t_0)
        /*0014*/ 	.word	0x000000c8


	//----- nvinfo : EIATTR_MIN_STACK_SIZE
	.align		4
.L_3:
        /*0018*/ 	.byte	0x04, 0x12
        /*001a*/ 	.short	(.L_5 - .L_4)
	.align		4
.L_4:
        /*001c*/ 	.word	index@(kernel_cutlass_kernel_cudnnnative_sparse_attentionselectionNSA_select_attn_fwd_hmmaHopperSelectAttentionFwd_object_at__CopyAtom_ThrID10_TVLayoutSrc112801_TVLayoutDst112801_Valuetypebf16_t_0)
        /*0020*/ 	.word	0x000000c8
.L_5:


//--------------------- .nv.info.kernel_cutlass_kernel_cudnnnative_sparse_attentionselectionNSA_select_attn_fwd_hmmaHopperSelectAttentionFwd_object_at__CopyAtom_ThrID10_TVLayoutSrc112801_TVLayoutDst112801_Valuetypebf16_t_0 --------------------------
	.section	.nv.info.kernel_cutlass_kernel_cudnnnative_sparse_attentionselectionNSA_select_attn_fwd_hmmaHopperSelectAttentionFwd_object_at__CopyAtom_ThrID10_TVLayoutSrc112801_TVLayoutDst112801_Valuetypebf16_t_0,"",@"SHT_CUDA_INFO"
	.sectionflags	@""
	.align	4


	//----- nvinfo : EIATTR_CUDA_API_VERSION
	.align		4
        /*0000*/ 	.byte	0x04, 0x37
        /*0002*/ 	.short	(.L_7 - .L_6)
.L_6:
        /*0004*/ 	.word	0x00000081


	//----- nvinfo : EIATTR_KPARAM_INFO
	.align		4
.L_7:
        /*0008*/ 	.byte	0x04, 0x17
        /*000a*/ 	.short	(.L_9 - .L_8)
.L_8:
        /*000c*/ 	.word	0x00000000
        /*0010*/ 	.short	0x0009
        /*0012*/ 	.short	0x0228
        /*0014*/ 	.byte	0x00, 0xf0, 0x11, 0x00


	//----- nvinfo : EIATTR_KPARAM_INFO
	.align		4
.L_9:
        /*0018*/ 	.byte	0x04, 0x17
        /*001a*/ 	.short	(.L_11 - .L_10)
.L_10:
        /*001c*/ 	.word	0x00000000
        /*0020*/ 	.short	0x0008
        /*0022*/ 	.short	0x0220
        /*0024*/ 	.byte	0x00, 0xf0, 0x21, 0x00


	//----- nvinfo : EIATTR_KPARAM_INFO
	.align		4
.L_11:
        /*0028*/ 	.byte	0x04, 0x17
        /*002a*/ 	.short	(.L_13 - .L_12)
.L_12:
        /*002c*/ 	.word	0x00000000
        /*0030*/ 	.short	0x0007
        /*0032*/ 	.short	0x0218
        /*0034*/ 	.byte	0x00, 0xf0, 0x21, 0x00


	//----- nvinfo : EIATTR_KPARAM_INFO
	.align		4
.L_13:
        /*0038*/ 	.byte	0x04, 0x17
        /*003a*/ 	.short	(.L_15 - .L_14)
.L_14:
        /*003c*/ 	.word	0x00000000
        /*0040*/ 	.short	0x0006
        /*0042*/ 	.short	0x0210
        /*0044*/ 	.byte	0x00, 0xf0, 0x21, 0x00


	//----- nvinfo : EIATTR_KPARAM_INFO
	.align		4
.L_15:
        /*0048*/ 	.byte	0x04, 0x17
        /*004a*/ 	.short	(.L_17 - .L_16)
.L_16:
        /*004c*/ 	.word	0x00000000
        /*0050*/ 	.short	0x0005
        /*0052*/ 	.short	0x0208
        /*0054*/ 	.byte	0x00, 0xf0, 0x21, 0x00


	//----- nvinfo : EIATTR_KPARAM_INFO
	.align		4
.L_17:
        /*0058*/ 	.byte	0x04, 0x17
        /*005a*/ 	.short	(.L_19 - .L_18)
.L_18:
        /*005c*/ 	.word	0x00000000
        /*0060*/ 	.short	0x0004
        /*0062*/ 	.short	0x0200
        /*0064*/ 	.byte	0x00, 0xf0, 0x21, 0x00


	//----- nvinfo : EIATTR_KPARAM_INFO
	.align		4
.L_19:
        /*0068*/ 	.byte	0x04, 0x17
        /*006a*/ 	.short	(.L_21 - .L_20)
.L_20:
        /*006c*/ 	.word	0x00000000
        /*0070*/ 	.short	0x0003
        /*0072*/ 	.short	0x0180
        /*0074*/ 	.byte	0x00, 0xf0, 0x01, 0x02


	//----- nvinfo : EIATTR_KPARAM_INFO
	.align		4
.L_21:
        /*0078*/ 	.byte	0x04, 0x17
        /*007a*/ 	.short	(.L_23 - .L_22)
.L_22:
        /*007c*/ 	.word	0x00000000
        /*0080*/ 	.short	0x0002
        /*0082*/ 	.short	0x0100
        /*0084*/ 	.byte	0x00, 0xf0, 0x01, 0x02


	//----- nvinfo : EIATTR_KPARAM_INFO
	.align		4
.L_23:
        /*0088*/ 	.byte	0x04, 0x17
        /*008a*/ 	.short	(.L_25 - .L_24)
.L_24:
        /*008c*/ 	.word	0x00000000
        /*0090*/ 	.short	0x0001
        /*0092*/ 	.short	0x0080
        /*0094*/ 	.byte	0x00, 0xf0, 0x01, 0x02


	//----- nvinfo : EIATTR_KPARAM_INFO
	.align		4
.L_25:
        /*0098*/ 	.byte	0x04, 0x17
        /*009a*/ 	.short	(.L_27 - .L_26)
.L_26:
        /*009c*/ 	.word	0x00000000
        /*00a0*/ 	.short	0x0000
        /*00a2*/ 	.short	0x0000
        /*00a4*/ 	.byte	0x00, 0xf0, 0x01, 0x02


	//----- nvinfo : EIATTR_SPARSE_MMA_MASK
	.align		4
.L_27:
        /*00a8*/ 	.byte	0x03, 0x50
        /*00aa*/ 	.short	0x0000


	//----- nvinfo : EIATTR_MAXREG_COUNT
	.align		4
        /*00ac*/ 	.byte	0x03, 0x1b
        /*00ae*/ 	.short	0x00ff


	//----- nvinfo : EIATTR_NUM_BARRIERS
	.align		4
        /*00b0*/ 	.byte	0x02, 0x4c
        /*00b2*/ 	.byte	0x01
	.zero		1


	//----- nvinfo : EIATTR_ANNOTATIONS
	.align		4
        /*00b4*/ 	.byte	0x04, 0x55
        /*00b6*/ 	.short	(.L_29 - .L_28)


	//   ....[0]....
.L_28:
        /*00b8*/ 	.word	0x00000001
        /*00bc*/ 	.byte	0x30, 0x04, 0x00, 0x00, 0x01, 0x00, 0x00, 0x00, 0xe0, 0x05, 0x00, 0x00, 0x01, 0x00, 0x00, 0x00
        /* <DEDUP_REMOVED lines=91> */
        /*067c*/ 	.byte	0x10, 0xbb, 0x00, 0x00


	//----- nvinfo : EIATTR_INT_WARP_WIDE_INSTR_OFFSETS
	.align		4
.L_29:
        /*0680*/ 	.byte	0x04, 0x31
        /*0682*/ 	.short	(.L_31 - .L_30)


	//   ....[0]....
.L_30:
        /*0684*/ 	.word	0x00000130


	//   ....[1]....
        /*0688*/ 	.word	0x00000150


	//   ....[2]....
        /*068c*/ 	.word	0x00000160


	//   ....[3]....
        /*0690*/ 	.word	0x00000170


	//   ....[4]....
        /*0694*/ 	.word	0x00000210


	//   ....[5]....
        /*0698*/ 	.word	0x00000220


	//   ....[6]....
        /*069c*/ 	.word	0x000002f0


	//   ....[7]....
        /*06a0*/ 	.word	0x000006a0


	//   ....[8]....
        /*06a4*/ 	.word	0x000006b0


	//   ....[9]....
        /*06a8*/ 	.word	0x000007a0


	//   ....[10]....
        /*06ac*/ 	.word	0x000007b0


	//   ....[11]....
        /*06b0*/ 	.word	0x00000880


	//   ....[12]....
        /*06b4*/ 	.word	0x00000890


	//   ....[13]....
        /*06b8*/ 	.word	0x00000960


	//   ....[14]....
        /*06bc*/ 	.word	0x00000970


	//   ....[15]....
        /*06c0*/ 	.word	0x00000a40


	//   ....[16]....
        /*06c4*/ 	.word	0x00000a50


	//   ....[17]....
        /*06c8*/ 	.word	0x00000b20


	//   ....[18]....
        /*06cc*/ 	.word	0x00000b30


	//   ....[19]....
        /*06d0*/ 	.word	0x00000c00


	//   ....[20]....
        /*06d4*/ 	.word	0x00000c10


	//   ....[21]....
        /*06d8*/ 	.word	0x00000ce0


	//   ....[22]....
        /*06dc*/ 	.word	0x00000cf0


	//   ....[23]....
        /*06e0*/ 	.word	0x00000dc0


	//   ....[24]....
        /*06e4*/ 	.word	0x00000dd0


	//   ....[25]....
        /*06e8*/ 	.word	0x00000ea0


	//   ....[26]....
        /*06ec*/ 	.word	0x00000eb0


	//   ....[27]....
        /*06f0*/ 	.word	0x00000f80


	//   ....[28]....
        /*06f4*/ 	.word	0x00000f90


	//   ....[29]....
        /*06f8*/ 	.word	0x00001060


	//   ....[30]....
        /*06fc*/ 	.word	0x00001070


	//   ....[31]....
        /*0700*/ 	.word	0x00001140


	//   ....[32]....
        /*0704*/ 	.word	0x00001150


	//   ....[33]....
        /*0708*/ 	.word	0x00001220


	//   ....[34]....
        /*070c*/ 	.word	0x00001230


	//   ....[35]....
        /*0710*/ 	.word	0x00001300


	//   ....[36]....
        /*0714*/ 	.word	0x00001310


	//   ....[37]....
        /*0718*/ 	.word	0x000013e0


	//   ....[38]....
        /*071c*/ 	.word	0x000013f0


	//   ....[39]....
        /*0720*/ 	.word	0x000014c0


	//   ....[40]....
        /*0724*/ 	.word	0x000014d0


	//   ....[41]....
        /*0728*/ 	.word	0x000015a0


	//   ....[42]....
        /*072c*/ 	.word	0x000015b0


	//   ....[43]....
        /*0730*/ 	.word	0x00001680


	//   ....[44]....
        /*0734*/ 	.word	0x00001690


	//   ....[45]....
        /*0738*/ 	.word	0x00001760


	//   ....[46]....
        /*073c*/ 	.word	0x00001770


	//   ....[47]....
        /*0740*/ 	.word	0x00001840


	//   ....[48]....
        /*0744*/ 	.word	0x00001850


	//   ....[49]....
        /*0748*/ 	.word	0x00001920


	//   ....[50]....
        /*074c*/ 	.word	0x00001930


	//   ....[51]....
        /*0750*/ 	.word	0x00001a00


	//   ....[52]....
        /*0754*/ 	.word	0x00001a10


	//   ....[53]....
        /*0758*/ 	.word	0x00001ae0


	//   ....[54]....
        /*075c*/ 	.word	0x00001af0


	//   ....[55]....
        /*0760*/ 	.word	0x00001bc0


	//   ....[56]....
        /*0764*/ 	.word	0x00001bd0


	//   ....[57]....
        /*0768*/ 	.word	0x00001ca0


	//   ....[58]....
        /*076c*/ 	.word	0x00001cb0


	//   ....[59]....
        /*0770*/ 	.word	0x00001d80


	//   ....[60]....
        /*0774*/ 	.word	0x00001d90


	//   ....[61]....
        /*0778*/ 	.word	0x00001e60


	//   ....[62]....
        /*077c*/ 	.word	0x00001e70


	//   ....[63]....
        /*0780*/ 	.word	0x00001f40


	//   ....[64]....
        /*0784*/ 	.word	0x00001f50


	//   ....[65]....
        /*0788*/ 	.word	0x00002020


	//   ....[66]....
        /*078c*/ 	.word	0x00002030


	//   ....[67]....
        /*0790*/ 	.word	0x00002100


	//   ....[68]....
        /*0794*/ 	.word	0x00002110


	//   ....[69]....
        /*0798*/ 	.word	0x000021e0


	//   ....[70]....
        /*079c*/ 	.word	0x000021f0


	//   ....[71]....
        /*07a0*/ 	.word	0x00002360


	//   ....[72]....
        /*07a4*/ 	.word	0x00002370


	//   ....[73]....
        /*07a8*/ 	.word	0x00002500


	//   ....[74]....
        /*07ac*/ 	.word	0x00002510


	//   ....[75]....
        /*07b0*/ 	.word	0x00002660


	//   ....[76]....
        /*07b4*/ 	.word	0x00002670


	//   ....[77]....
        /*07b8*/ 	.word	0x000027e0


	//   ....[78]....
        /*07bc*/ 	.word	0x000027f0


	//   ....[79]....
        /*07c0*/ 	.word	0x000033e0


	//   ....[80]....
        /*07c4*/ 	.word	0x000033f0


	//   ....[81]....
        /*07c8*/ 	.word	0x00003570


	//   ....[82]....
        /*07cc*/ 	.word	0x00003580


	//   ....[83]....
        /*07d0*/ 	.word	0x000036d0


	//   ....[84]....
        /*07d4*/ 	.word	0x000036e0


	//   ....[85]....
        /*07d8*/ 	.word	0x00003830


	//   ....[86]....
        /*07dc*/ 	.word	0x00003840


	//   ....[87]....
        /*07e0*/ 	.word	0x00005580


	//   ....[88]....
        /*07e4*/ 	.word	0x000055c0


	//   ....[89]....
        /*07e8*/ 	.word	0x00005680


	//   ....[90]....
        /*07ec*/ 	.word	0x00005690


	//   ....[91]....
        /*07f0*/ 	.word	0x00005800


	//   ....[92]....
        /*07f4*/ 	.word	0x00005810


	//   ....[93]....
        /*07f8*/ 	.word	0x00005980


	//   ....[94]....
        /*07fc*/ 	.word	0x00005990


	//----- nvinfo : EIATTR_COOP_GROUP_MASK_REGIDS
	.align		4
.L_31:
        /*0800*/ 	.byte	0x04, 0x29
        /*0802*/ 	.short	(.L_33 - .L_32)


	//   ....[0]....
.L_32:
        /*0804*/ 	.word	0x05000003


	//   ....[1]....
        /*0808*/ 	.word	0x05000003


	//   ....[2]....
        /*080c*/ 	.word	0x05000029


	//   ....[3]....
        /*0810*/ 	.word	0x05000090


	//   ....[4]....
        /*0814*/ 	.word	0x05000090


	//   ....[5]....
        /*0818*/ 	.word	0x05000090


	//   ....[6]....
        /*081c*/ 	.word	0x05000090


	//   ....[7]....
        /*0820*/ 	.word	0x05000090


	//----- nvinfo : EIATTR_COOP_GROUP_INSTR_OFFSETS
	.align		4
.L_33:
        /*0824*/ 	.byte	0x04, 0x28
        /*0826*/ 	.short	(.L_35 - .L_34)


	//   ....[0]....
.L_34:
        /*0828*/ 	.word	0x00005fc0


	//   ....[1]....
        /*082c*/ 	.word	0x00005ff0


	//   ....[2]....
        /*0830*/ 	.word	0x000069c0


	//   ....[3]....
        /*0834*/ 	.word	0x00006a00


	//   ....[4]....
        /*0838*/ 	.word	0x0000b080


	//   ....[5]....
        /*083c*/ 	.word	0x0000b120


	//   ....[6]....
        /*0840*/ 	.word	0x0000bb40


	//   ....[7]....
        /*0844*/ 	.word	0x0000bc00


	//----- nvinfo : EIATTR_VRC_CTA_INIT_COUNT
	.align		4
.L_35:
        /*0848*/ 	.byte	0x02, 0x4a
	.zero		1
	.zero		1


	//----- nvinfo : EIATTR_MBARRIER_INSTR_OFFSETS
	.align		4
        /*084c*/ 	.byte	0x04, 0x39
        /*084e*/ 	.short	(.L_37 - .L_36)


	//   ....[0]....
.L_36:
        /*0850*/ 	.word	0x000002d0
        /*0854*/ 	.word	0x000000ff
        /*0858*/ 	.word	0x00000000
        /*085c*/ 	.short	0x0100
        /*085e*/ 	.byte	0x08
	.zero		1


	//   ....[1]....
        /*0860*/ 	.word	0x00000300
        /*0864*/ 	.word	0x000000ff
        /*0868*/ 	.word	0x00000008
        /*086c*/ 	.short	0x0100
        /*086e*/ 	.byte	0x08
	.zero		1


	//   ....[2]....
        /*0870*/ 	.word	0x00000330
        /*0874*/ 	.word	0x000000ff
        /*0878*/ 	.word	0x00000020
        /*087c*/ 	.short	0x0100
        /*087e*/ 	.byte	0x09
	.zero		1


	//   ....[3]....
        /*0880*/ 	.word	0x00000340
        /*0884*/ 	.word	0x000000ff
        /*0888*/ 	.word	0x00000028
        /*088c*/ 	.short	0x0100
        /*088e*/ 	.byte	0x09
	.zero		1


	//   ....[4]....
        /*0890*/ 	.word	0x00000370
        /*0894*/ 	.word	0x000000ff
        /*0898*/ 	.word	0x00000010
        /*089c*/ 	.short	0x0100
        /*089e*/ 	.byte	0x0a
	.zero		1


	//   ....[5]....
        /*08a0*/ 	.word	0x00000380
        /*08a4*/ 	.word	0x000000ff
        /*08a8*/ 	.word	0x00000018
        /*08ac*/ 	.short	0x0100
        /*08ae*/ 	.byte	0x0a
	.zero		1


	//   ....[6]....
        /*08b0*/ 	.word	0x00000640
        /*08b4*/ 	.word	0x00000005
        /*08b8*/ 	.word	0x00000028
        /*08bc*/ 	.short	0x010a
        /*08be*/ 	.byte	0xff
	.zero		1


	//   ....[7]....
        /*08c0*/ 	.word	0x000022c0
        /*08c4*/ 	.word	0x00000005
        /*08c8*/ 	.word	0x00000008
        /*08cc*/ 	.short	0x010a
        /*08ce*/ 	.byte	0xff
	.zero		1


	//   ....[8]....
        /*08d0*/ 	.word	0x00002b40
        /*08d4*/ 	.word	0x00000000
        /*08d8*/ 	.word	0x00000020
        /*08dc*/ 	.short	0x010a
        /*08de*/ 	.byte	0xff
	.zero		1


	//   ....[9]....
        /*08e0*/ 	.word	0x00002d40
        /*08e4*/ 	.word	0x00000000
        /*08e8*/ 	.word	0x00000020
        /*08ec*/ 	.short	0x010a
        /*08ee*/ 	.byte	0xff
	.zero		1


	//   ....[10]....
        /*08f0*/ 	.word	0x000030f0
        /*08f4*/ 	.word	0x00000000
        /*08f8*/ 	.word	0x00000000
        /*08fc*/ 	.short	0x010a
        /*08fe*/ 	.byte	0xff
	.zero		1


	//   ....[11]....
        /*0900*/ 	.word	0x00003260
        /*0904*/ 	.word	0x00000025
        /*0908*/ 	.word	0x00000000
        /*090c*/ 	.short	0x010a
        /*090e*/ 	.byte	0xff
	.zero		1


	//   ....[12]....
        /*0910*/ 	.word	0x00003310
        /*0914*/ 	.word	0x00000025
        /*0918*/ 	.word	0x00000018
        /*091c*/ 	.short	0x010a
        /*091e*/ 	.byte	0xff
	.zero		1


	//   ....[13]....
        /*0920*/ 	.word	0x00005350
        /*0924*/ 	.word	0x00000000
        /*0928*/ 	.word	0x00000008
        /*092c*/ 	.short	0x0101
        /*092e*/ 	.byte	0xff
	.zero		1


	//   ....[14]....
        /*0930*/ 	.word	0x00005420
        /*0934*/ 	.word	0x00000000
        /*0938*/ 	.word	0x00000008
        /*093c*/ 	.short	0x010a
        /*093e*/ 	.byte	0xff
	.zero		1


	//   ....[15]....
        /*0940*/ 	.word	0x00007100
        /*0944*/ 	.word	0x00000000
        /*0948*/ 	.word	0x00000010
        /*094c*/ 	.short	0x010a
        /*094e*/ 	.byte	0xff
	.zero		1


	//   ....[16]....
        /*0950*/ 	.word	0x00007120
        /*0954*/ 	.word	0x00000000
        /*0958*/ 	.word	0x00000010
        /*095c*/ 	.short	0x010a
        /*095e*/ 	.byte	0xff
	.zero		1


	//   ....[17]....
        /*0960*/ 	.word	0x00008f30
        /*0964*/ 	.word	0x00000000
        /*0968*/ 	.word	0x00000000
        /*096c*/ 	.short	0x010a
        /*096e*/ 	.byte	0xff
	.zero		1


	//   ....[18]....
        /*0970*/ 	.word	0x00008f90
        /*0974*/ 	.word	0x00000000
        /*0978*/ 	.word	0x00000018
        /*097c*/ 	.short	0x0101
        /*097e*/ 	.byte	0xff
	.zero		1


	//   ....[19]....
        /*0980*/ 	.word	0x0000adf0
        /*0984*/ 	.word	0x00000005
        /*0988*/ 	.word	0x00000028
        /*098c*/ 	.short	0x010a
        /*098e*/ 	.byte	0xff
	.zero		1


	//   ....[20]....
        /*0990*/ 	.word	0x0000ae60
        /*0994*/ 	.word	0x00000005
        /*0998*/ 	.word	0x00000008
        /*099c*/ 	.short	0x010a
        /*099e*/ 	.byte	0xff
	.zero		1


	//   ....[21]....
        /*09a0*/ 	.word	0x0000aeb0
        /*09a4*/ 	.word	0x00000000
        /*09a8*/ 	.word	0x00000020
        /*09ac*/ 	.short	0x010a
        /*09ae*/ 	.byte	0xff
	.zero		1


	//   ....[22]....
        /*09b0*/ 	.word	0x0000af10
        /*09b4*/ 	.word	0x00000025
        /*09b8*/ 	.word	0x00000000
        /*09bc*/ 	.short	0x010a
        /*09be*/ 	.byte	0xff
	.zero		1


	//   ....[23]....
        /*09c0*/ 	.word	0x0000af70
        /*09c4*/ 	.word	0x00000025
        /*09c8*/ 	.word	0x00000018
        /*09cc*/ 	.short	0x010a
        /*09ce*/ 	.byte	0xff
	.zero		1


	//   ....[24]....
        /*09d0*/ 	.word	0x0000afd0
        /*09d4*/ 	.word	0x00000000
        /*09d8*/ 	.word	0x00000008
        /*09dc*/ 	.short	0x010a
        /*09de*/ 	.byte	0xff
	.zero		1


	//   ....[25]....
        /*09e0*/ 	.word	0x0000bc60
        /*09e4*/ 	.word	0x00000000
        /*09e8*/ 	.word	0x00000010
        /*09ec*/ 	.short	0x010a
        /*09ee*/ 	.byte	0xff
	.zero		1


	//----- nvinfo : EIATTR_NUM_MBARRIERS
	.align		4
.L_37:
        /*09f0*/ 	.byte	0x03, 0x38
        /*09f2*/ 	.short	0x0006


	//----- nvinfo : EIATTR_EXIT_INSTR_OFFSETS
	.align		4
        /*09f4*/ 	.byte	0x04, 0x1c
        /*09f6*/ 	.short	(.L_39 - .L_38)


	//   ....[0]....
.L_38:
        /*09f8*/ 	.word	0x00000500


	//   ....[1]....
        /*09fc*/ 	.word	0x0000adc0


	//----- nvinfo : EIATTR_REQNTID
	.align		4
.L_39:
        /*0a00*/ 	.byte	0x04, 0x10
        /*0a02*/ 	.short	(.L_41 - .L_40)
.L_40:
        /*0a04*/ 	.word	0x00000020
        /*0a08*/ 	.word	0x00000001
        /*0a0c*/ 	.word	0x00000001


	//----- nvinfo : EIATTR_CRS_STACK_SIZE
	.align		4
.L_41:
        /*0a10*/ 	.byte	0x04, 0x1e
        /*0a12*/ 	.short	(.L_43 - .L_42)
.L_42:
        /*0a14*/ 	.word	0x00000000


	//----- nvinfo : EIATTR_CBANK_PARAM_SIZE
	.align		4
.L_43:
        /*0a18*/ 	.byte	0x03, 0x19
        /*0a1a*/ 	.short	0x022c


	//----- nvinfo : EIATTR_PARAM_CBANK
	.align		4
        /*0a1c*/ 	.byte	0x04, 0x0a
        /*0a1e*/ 	.short	(.L_45 - .L_44)
	.align		4
.L_44:
        /*0a20*/ 	.word	index@(.nv.constant0.kernel_cutlass_kernel_cudnnnative_sparse_attentionselectionNSA_select_attn_fwd_hmmaHopperSelectAttentionFwd_object_at__CopyAtom_ThrID10_TVLayoutSrc112801_TVLayoutDst112801_Valuetypebf16_t_0)
        /*0a24*/ 	.short	0x0380
        /*0a26*/ 	.short	0x022c


	//----- nvinfo : EIATTR_SW_WAR
	.align		4
.L_45:
        /*0a28*/ 	.byte	0x04, 0x36
        /*0a2a*/ 	.short	(.L_47 - .L_46)
.L_46:
        /*0a2c*/ 	.word	0x00000008
.L_47:


//--------------------- .nv.compat                --------------------------
	.section	.nv.compat,"",@"SHT_CUDA_COMPAT_INFO"
	.align	4
        /*0000*/ 	.byte	0x02, 0x02, 0x02, 0x00, 0x02, 0x05, 0x05, 0x00, 0x02, 0x03, 0x01, 0x00, 0x02, 0x06, 0x01, 0x00


//--------------------- .nv.callgraph             --------------------------
	.section	.nv.callgraph,"",@"SHT_CUDA_CALLGRAPH"
	.align	4
	.sectionentsize	8
	.align		4
        /*0000*/ 	.word	0x00000000
	.align		4
        /*0004*/ 	.word	0xffffffff
	.align		4
        /*0008*/ 	.word	0x00000000
	.align		4
        /*000c*/ 	.word	0xfffffffe
	.align		4
        /*0010*/ 	.word	0x00000000
	.align		4
        /*0014*/ 	.word	0xfffffffd
	.align		4
        /*0018*/ 	.word	0x00000000
	.align		4
        /*001c*/ 	.word	0xfffffffc


//--------------------- .text.kernel_cutlass_kernel_cudnnnative_sparse_attentionselectionNSA_select_attn_fwd_hmmaHopperSelectAttentionFwd_object_at__CopyAtom_ThrID10_TVLayoutSrc112801_TVLayoutDst112801_Valuetypebf16_t_0 --------------------------
	.section	.text.kernel_cutlass_kernel_cudnnnative_sparse_attentionselectionNSA_select_attn_fwd_hmmaHopperSelectAttentionFwd_object_at__CopyAtom_ThrID10_TVLayoutSrc112801_TVLayoutDst112801_Valuetypebf16_t_0,"ax",@progbits
	.align	128
        .global         kernel_cutlass_kernel_cudnnnative_sparse_attentionselectionNSA_select_attn_fwd_hmmaHopperSelectAttentionFwd_object_at__CopyAtom_ThrID10_TVLayoutSrc112801_TVLayoutDst112801_Valuetypebf16_t_0
        .type           kernel_cutlass_kernel_cudnnnative_sparse_attentionselectionNSA_select_attn_fwd_hmmaHopperSelectAttentionFwd_object_at__CopyAtom_ThrID10_TVLayoutSrc112801_TVLayoutDst112801_Valuetypebf16_t_0,@function
        .size           kernel_cutlass_kernel_cudnnnative_sparse_attentionselectionNSA_select_attn_fwd_hmmaHopperSelectAttentionFwd_object_at__CopyAtom_ThrID10_TVLayoutSrc112801_TVLayoutDst112801_Valuetypebf16_t_0,(.L_x_114 - kernel_cutlass_kernel_cudnnnative_sparse_attentionselectionNSA_select_attn_fwd_hmmaHopperSelectAttentionFwd_object_at__CopyAtom_ThrID10_TVLayoutSrc112801_TVLayoutDst112801_Valuetypebf16_t_0)
        .other          kernel_cutlass_kernel_cudnnnative_sparse_attentionselectionNSA_select_attn_fwd_hmmaHopperSelectAttentionFwd_object_at__CopyAtom_ThrID10_TVLayoutSrc112801_TVLayoutDst112801_Valuetypebf16_t_0,@"STO_CUDA_ENTRY STV_DEFAULT"
kernel_cutlass_kernel_cudnnnative_sparse_attentionselectionNSA_select_attn_fwd_hmmaHopperSelectAttentionFwd_object_at__CopyAtom_ThrID10_TVLayoutSrc112801_TVLayoutDst112801_Valuetypebf16_t_0:
.text.kernel_cutlass_kernel_cudnnnative_sparse_attentionselectionNSA_select_attn_fwd_hmmaHopperSelectAttentionFwd_object_at__CopyAtom_ThrID10_TVLayoutSrc112801_TVLayoutDst112801_Valuetypebf16_t_0:
[----:B------:R-:W1:Y:S01]  /*0000*/  LDC R1, c[0x0][0x37c] ;  /* 0x0000df00ff017b82 */ /* 0x000e620000000800 */
[----:B------:R-:W2:Y:S07]  /*0010*/  S2R R8, SR_TID.X ;  /* 0x0000000000087919 */ /* 0x000eae0000002100 */
[----:B------:R-:W3:Y:S01]  /*0020*/  LDC.64 R2, c[0x0][0x590] ;  /* 0x00016400ff027b82 */ /* 0x000ee20000000a00 */
[----:B------:R-:W-:Y:S01]  /*0030*/  BSSY.RECONVERGENT B0, `(.L_x_0) ;  /* 0x000000f000007945 */ /* 0x000fe20003800200 */
[----:B-1----:R-:W-:Y:S01]  /*0040*/  VIADD R1, R1, 0xffffff38 ;  /* 0xffffff3801017836 */ /* 0x002fe20000000000 */
[----:B------:R-:W1:Y:S01]  /*0050*/  S2R R5, SR_CTAID.Z ;  /* 0x0000000000057919 */ /* 0x000e620000002700 */
[----:B--2---:R-:W-:-:S04]  /*0060*/  SHF.R.U32.HI R0, RZ, 0x5, R8 ;  /* 0x00000005ff007819 */ /* 0x004fc80000011608 */
[----:B------:R-:W-:-:S13]  /*0070*/  ISETP.NE.AND P2, PT, R0, RZ, PT ;  /* 0x000000ff0000720c */ /* 0x000fda0003f45270 */
[----:B---3--:R-:W-:Y:S05]  /*0080*/  @P2 BRA `(.L_x_1) ;  /* 0x0000000000242947 */ /* 0x008fea0003800000 */
[----:B------:R-:W2:Y:S02]  /*0090*/  LDCU.64 UR4, c[0x0][0x348] ;  /* 0x00006900ff0477ac */ /* 0x000ea40008000a00 */
[----:B--2---:R-:W-:Y:S02]  /*00a0*/  UIADD3 UR6, UP0, UPT, UR4, 0x80, URZ ;  /* 0x0000008004067890 */ /* 0x004fe4000ff1e0ff */
[----:B------:R2:W-:Y:S01]  /*00b0*/  UTMACCTL.PF [UR4] ;  /* 0x00000000040079b9 */ /* 0x0005e20008040000 */
[----:B------:R-:W-:Y:S02]  /*00c0*/  UIADD3 UR8, UP1, UPT, UR4, 0x180, URZ ;  /* 0x0000018004087890 */ /* 0x000fe4000ff3e0ff */
[----:B------:R-:W-:Y:S02]  /*00d0*/  UIADD3.X UR7, UPT, UPT, URZ, UR5, URZ, UP0, !UPT ;  /* 0x00000005ff077290 */ /* 0x000fe400087fe4ff */
[----:B------:R-:W-:-:S07]  /*00e0*/  UIADD3.X UR9, UPT, UPT, URZ, UR5, URZ, UP1, !UPT ;  /* 0x00000005ff097290 */ /* 0x000fce0008ffe4ff */
[----:B------:R2:W-:Y:S02]  /*00f0*/  UTMACCTL.PF [UR6] ;  /* 0x00000000060079b9 */ /* 0x0005e40008040000 */
[----:B------:R2:W-:Y:S02]  /*0100*/  UTMACCTL.PF [UR8] ;  /* 0x00000000080079b9 */ /* 0x0005e40008040000 */
[----:B--2---:R-:W-:Y:S01]  /*0110*/  NOP ;  /* 0x0000000000007918 */ /* 0x004fe20000000000 */
.L_x_1:
[----:B------:R-:W-:Y:S05]  /*0120*/  BSYNC.RECONVERGENT B0 ;  /* 0x0000000000007941 */ /* 0x000fea0003800200 */
.L_x_0:
[----:B------:R-:W-:Y:S01]  /*0130*/  VOTEU.ALL UP3, P2 ;  /* 0x0000000000ff7886 */ /* 0x000fe20001060000 */
[----:B------:R-:W-:Y:S01]  /*0140*/  UMOV UR12, 0x1 ;  /* 0x00000001000c7882 */ /* 0x000fe20000000000 */
[----:B------:R-:W-:Y:S01]  /*0150*/  VOTEU.ALL UP2, P2 ;  /* 0x0000000000ff7886 */ /* 0x000fe20001040000 */
[----:B------:R-:W-:Y:S01]  /*0160*/  VOTEU.ALL UP1, P2 ;  /* 0x0000000000ff7886 */ /* 0x000fe20001020000 */
[----:B------:R-:W-:Y:S01]  /*0170*/  VOTEU.ALL UP0, P2 ;  /* 0x0000000000ff7886 */ /* 0x000fe20001000000 */
[----:B------:R-:W2:Y:S01]  /*0180*/  @!UP3 S2UR UR8, SR_CgaCtaId ;  /* 0x000000000008b9c3 */ /* 0x000ea20000008800 */
[----:B------:R-:W-:Y:S01]  /*0190*/  @!UP3 UMOV UR4, 0x400 ;  /* 0x000004000004b882 */ /* 0x000fe20000000000 */
[----:B------:R-:W-:-:S04]  /*01a0*/  @!UP3 UIADD3 UR14, UPT, UPT, -UR12, 0x100000, URZ ;  /* 0x001000000c0eb890 */ /* 0x000fc8000fffe1ff */
[----:B------:R-:W-:Y:S02]  /*01b0*/  @!UP3 USHF.L.U32 UR15, UR14, 0xb, URZ ;  /* 0x0000000b0e0fb899 */ /* 0x000fe400080006ff */
[----:B------:R-:W-:Y:S01]  /*01c0*/  @!UP3 USHF.L.U32 UR14, UR14, 0x1, URZ ;  /* 0x000000010e0eb899 */ /* 0x000fe200080006ff */
[----:B------:R-:W-:Y:S01]  /*01d0*/  @!UP3 UMOV UR10, 0x400 ;  /* 0x00000400000ab882 */ /* 0x000fe20000000000 */
[----:B------:R-:W-:-:S04]  /*01e0*/  @!UP3 UIADD3 UR16, UPT, UPT, -UR12, 0x100000, URZ ;  /* 0x001000000c10b890 */ /* 0x000fc8000fffe1ff */
[----:B------:R-:W-:Y:S02]  /*01f0*/  @!UP3 USHF.L.U32 UR17, UR16, 0xb, URZ ;  /* 0x0000000b1011b899 */ /* 0x000fe400080006ff */
[----:B------:R-:W-:Y:S01]  /*0200*/  @!UP3 USHF.L.U32 UR16, UR16, 0x1, URZ ;  /* 0x000000011010b899 */ /* 0x000fe200080006ff */
[----:B------:R-:W-:Y:S01]  /*0210*/  VOTEU.ALL UP4, P2 ;  /* 0x0000000000ff7886 */ /* 0x000fe20001080000 */
[----:B------:R-:W-:Y:S01]  /*0220*/  VOTEU.ALL UP5, P2 ;  /* 0x0000000000ff7886 */ /* 0x000fe200010a0000 */
[----:B------:R-:W3:Y:S01]  /*0230*/  LDCU.64 UR6, c[0x0][0x358] ;  /* 0x00006b00ff0677ac */ /* 0x000ee20008000a00 */
[----:B------:R-:W4:Y:S01]  /*0240*/  @!UP3 S2UR UR5, SR_CgaCtaId ;  /* 0x000000000005b9c3 */ /* 0x000f220000008800 */
[----:B-1----:R-:W-:-:S07]  /*0250*/  IMAD.WIDE.U32 R2, R5, 0x4, R2 ;  /* 0x0000000405027825 */ /* 0x002fce00078e0002 */
[----:B------:R-:W1:Y:S01]  /*0260*/  @!UP3 S2UR UR11, SR_CgaCtaId ;  /* 0x00000000000bb9c3 */ /* 0x000e620000008800 */
[----:B--2---:R-:W-:Y:S02]  /*0270*/  @!UP3 ULEA UR8, UR8, UR4, 0x18 ;  /* 0x000000040808b291 */ /* 0x004fe4000f8ec0ff */
[----:B----4-:R-:W-:Y:S02]  /*0280*/  @!UP3 ULEA UR9, UR5, UR4, 0x18 ;  /* 0x000000040509b291 */ /* 0x010fe4000f8ec0ff */
[----:B------:R-:W-:-:S04]  /*0290*/  @!UP3 UIADD3 UR4, UPT, UPT, -UR12, 0x100000, URZ ;  /* 0x001000000c04b890 */ /* 0x000fc8000fffe1ff */
[----:B------:R-:W-:Y:S02]  /*02a0*/  @!UP3 USHF.L.U32 UR5, UR4, 0xb, URZ ;  /* 0x0000000b0405b899 */ /* 0x000fe400080006ff */
[----:B------:R-:W-:Y:S01]  /*02b0*/  @!UP3 USHF.L.U32 UR4, UR4, 0x1, URZ ;  /* 0x000000010404b899 */ /* 0x000fe200080006ff */
[----:B------:R-:W2:Y:S02]  /*02c0*/  FENCE.VIEW.ASYNC.S ;  /* 0x00000000000073c6 */ /* 0x000ea40000000000 */
[----:B--2---:R2:W4:Y:S01]  /*02d0*/  @!UP2 SYNCS.EXCH.64 URZ, [UR8], UR14 ;  /* 0x0000000e08ffa5b2 */ /* 0x0045220008000100 */
[----:B-1----:R-:W-:Y:S01]  /*02e0*/  @!UP3 ULEA UR10, UR11, UR10, 0x18 ;  /* 0x0000000a0b0ab291 */ /* 0x002fe2000f8ec0ff */
[----:B------:R-:W-:Y:S01]  /*02f0*/  VOTEU.ALL UP3, P2 ;  /* 0x0000000000ff7886 */ /* 0x000fe20001060000 */
[----:B------:R2:W4:Y:S01]  /*0300*/  @!UP1 SYNCS.EXCH.64 URZ, [UR8+0x8], UR14 ;  /* 0x0000080e08ff95b2 */ /* 0x0005220008000100 */
[----:B------:R-:W-:Y:S01]  /*0310*/  NOP ;  /* 0x0000000000007918 */ /* 0x000fe20000000000 */
[----:B----4-:R-:W-:Y:S06]  /*0320*/  BAR.SYNC.DEFER_BLOCKING 0x0 ;  /* 0x0000000000007b1d */ /* 0x010fec0000010000 */
[----:B------:R2:W1:Y:S01]  /*0330*/  @!UP0 SYNCS.EXCH.64 URZ, [UR9+0x20], UR16 ;  /* 0x0000201009ff85b2 */ /* 0x0004620008000100 */
[----:B------:R2:W1:Y:S01]  /*0340*/  @!UP3 SYNCS.EXCH.64 URZ, [UR9+0x28], UR16 ;  /* 0x0000281009ffb5b2 */ /* 0x0004620008000100 */
[----:B------:R-:W-:Y:S01]  /*0350*/  NOP ;  /* 0x0000000000007918 */ /* 0x000fe20000000000 */
[----:B-1----:R-:W-:Y:S06]  /*0360*/  BAR.SYNC.DEFER_BLOCKING 0x0 ;  /* 0x0000000000007b1d */ /* 0x002fec0000010000 */
[----:B------:R2:W1:Y:S01]  /*0370*/  @!UP4 SYNCS.EXCH.64 URZ, [UR10+0x10], UR4 ;  /* 0x000010040affc5b2 */ /* 0x0004620008000100 */
[----:B------:R2:W1:Y:S01]  /*0380*/  @!UP5 SYNCS.EXCH.64 URZ, [UR10+0x18], UR4 ;  /* 0x000018040affd5b2 */ /* 0x0004620008000100 */
[----:B------:R-:W-:Y:S01]  /*0390*/  NOP ;  /* 0x0000000000007918 */ /* 0x000fe20000000000 */
[----:B-1----:R-:W-:Y:S06]  /*03a0*/  BAR.SYNC.DEFER_BLOCKING 0x0 ;  /* 0x0000000000007b1d */ /* 0x002fec0000010000 */
[----:B---3--:R-:W3:Y:S01]  /*03b0*/  LDG.E R9, desc[UR6][R2.64] ;  /* 0x0000000602097981 */ /* 0x008ee2000c1e1900 */
[----:B------:R-:W-:Y:S01]  /*03c0*/  ISETP.GT.U32.AND P0, PT, R8, 0xf, PT ;  /* 0x0000000f0800780c */ /* 0x000fe20003f04070 */
[----:B------:R-:W3:Y:S01]  /*03d0*/  S2UR UR12, SR_CTAID.X ;  /* 0x00000000000c79c3 */ /* 0x000ee20000002500 */
[----:B------:R-:W1:Y:S01]  /*03e0*/  S2R R7, SR_CTAID.Y ;  /* 0x0000000000077919 */ /* 0x000e620000002600 */
[----:B------:R-:W4:Y:S10]  /*03f0*/  LDG.E R0, desc[UR6][R2.64+0x4] ;  /* 0x0000040602007981 */ /* 0x000f34000c1e1900 */
[----:B------:R-:W5:Y:S01]  /*0400*/  @!P0 LDC.64 R4, c[0x0][0x598] ;  /* 0x00016600ff048b82 */ /* 0x000f620000000a00 */
[----:B-1----:R-:W-:-:S02]  /*0410*/  @!P0 IMAD R7, R7, 0x10, R8 ;  /* 0x0000001007078824 */ /* 0x002fc400078e0208 */
[----:B---3--:R-:W-:Y:S01]  /*0420*/  @!P0 VIADD R6, R9, UR12 ;  /* 0x0000000c09068c36 */ /* 0x008fe20008000000 */
[----:B------:R2:W-:Y:S03]  /*0430*/  STL [R1+0xbc], R9 ;  /* 0x0000bc0901007387 */ /* 0x0005e60000100800 */
[----:B------:R-:W-:-:S04]  /*0440*/  @!P0 IMAD R7, R6, 0x40, R7 ;  /* 0x0000004006078824 */ /* 0x000fc800078e0207 */
[----:B-----5:R-:W-:-:S06]  /*0450*/  @!P0 IMAD.WIDE R4, R7, 0x4, R4 ;  /* 0x0000000407048825 */ /* 0x020fcc00078e0204 */
[----:B------:R-:W3:Y:S01]  /*0460*/  @!P0 LDG.E R4, desc[UR6][R4.64] ;  /* 0x0000000604048981 */ /* 0x000ee2000c1e1900 */
[----:B------:R-:W1:Y:S01]  /*0470*/  @!P0 S2R R7, SR_CgaCtaId ;  /* 0x0000000000078919 */ /* 0x000e620000008800 */
[----:B------:R-:W-:Y:S01]  /*0480*/  @!P0 MOV R6, 0x400 ;  /* 0x0000040000068802 */ /* 0x000fe20000000f00 */
[----:B----4-:R-:W-:-:S05]  /*0490*/  IMAD.IADD R0, R0, 0x1, -R9 ;  /* 0x0000000100007824 */ /* 0x010fca00078e0a09 */
[----:B------:R-:W-:Y:S02]  /*04a0*/  ISETP.LE.AND P1, PT, R0, UR12, PT ;  /* 0x0000000c00007c0c */ /* 0x000fe4000bf23270 */
[----:B-1----:R-:W-:-:S05]  /*04b0*/  @!P0 LEA R7, R7, R6, 0x18 ;  /* 0x0000000607078211 */ /* 0x002fca00078ec0ff */
[----:B------:R-:W-:Y:S01]  /*04c0*/  @!P0 IMAD R7, R8, 0x4, R7 ;  /* 0x0000000408078824 */ /* 0x000fe200078e0207 */
[----:B------:R-:W1:Y:S04]  /*04d0*/  S2UR UR13, SR_CTAID.Y ;  /* 0x00000000000d79c3 */ /* 0x000e680000002600 */
[----:B---3--:R2:W-:Y:S04]  /*04e0*/  @!P0 STS [R7+0x22080], R4 ;  /* 0x0220800407008388 */ /* 0x0085e80000000800 */
[----:B------:R-:W-:Y:S06]  /*04f0*/  BAR.SYNC.DEFER_BLOCKING 0x0 ;  /* 0x0000000000007b1d */ /* 0x000fec0000010000 */
[----:B-12---:R-:W-:Y:S05]  /*0500*/  @P1 EXIT ;  /* 0x000000000000194d */ /* 0x006fea0003800000 */
[----:B------:R-:W-:Y:S01]  /*0510*/  R2UR UR8, R9 ;  /* 0x00000000090872ca */ /* 0x000fe200000e0000 */
[----:B------:R-:W1:-:S12]  /*0520*/  LDCU.64 UR4, c[0x0][0x5a0] ;  /* 0x0000b400ff0477ac */ /* 0x000e580008000a00 */
[----:B------:R-:W-:-:S04]  /*0530*/  UIADD3 UR12, UPT, UPT, UR8, UR12, URZ ;  /* 0x0000000c080c7290 */ /* 0x000fc8000fffe0ff */
[----:B------:R-:W-:-:S04]  /*0540*/  ULEA UR8, UR12, UR13, 0x2 ;  /* 0x0000000d0c087291 */ /* 0x000fc8000f8e10ff */
[----:B-1----:R-:W-:-:S06]  /*0550*/  UIMAD.WIDE UR4, UR8, 0x4, UR4 ;  /* 0x00000004080478a5 */ /* 0x002fcc000f8e0204 */
[----:B------:R-:W-:Y:S02]  /*0560*/  IMAD.U32 R2, RZ, RZ, UR4 ;  /* 0x00000004ff027e24 */ /* 0x000fe4000f8e00ff */
[----:B------:R-:W-:Y:S02]  /*0570*/  IMAD.U32 R3, RZ, RZ, UR5 ;  /* 0x00000005ff037e24 */ /* 0x000fe4000f8e00ff */
[----:B------:R-:W-:Y:S01]  /*0580*/  IMAD.MOV.U32 R0, RZ, RZ, 0x1 ;  /* 0x00000001ff007424 */ /* 0x000fe200078e00ff */
[----:B------:R-:W1:Y:S02]  /*0590*/  LDCU UR4, c[0x0][0x5a8] ;  /* 0x0000b500ff0477ac */ /* 0x000e640008000800 */
[----:B------:R2:W5:Y:S01]  /*05a0*/  LDG.E R245, desc[UR6][R2.64] ;  /* 0x0000000602f57981 */ /* 0x000562000c1e1900 */
[----:B------:R-:W-:Y:S01]  /*05b0*/  BSSY B0, `(.L_x_2) ;  /* 0x0000236000007945 */ /* 0x000fe20003800000 */
[----:B------:R-:W-:Y:S01]  /*05c0*/  LOP3.LUT R37, R8, 0xf, RZ, 0xc0, !PT ;  /* 0x0000000f08257812 */ /* 0x000fe200078ec0ff */
[----:B------:R-:W-:Y:S01]  /*05d0*/  IMAD.MOV.U32 R247, RZ, RZ, RZ ;  /* 0x000000fffff77224 */ /* 0x000fe200078e00ff */
[----:B------:R2:W-:Y:S01]  /*05e0*/  STL [R1+0xa8], R0 ;  /* 0x0000a80001007387 */ /* 0x0005e20000100800 */
[----:B------:R-:W-:Y:S05]  /*05f0*/  @P2 BRA `(.L_x_3) ;  /* 0x0000002000c42947 */ /* 0x000fea0003800000 */
[----:B--2---:R-:W2:Y:S01]  /*0600*/  S2R R3, SR_CgaCtaId ;  /* 0x0000000000037919 */ /* 0x004ea20000008800 */
[----:B------:R-:W-:Y:S01]  /*0610*/  MOV R2, 0x400 ;  /* 0x0000040000027802 */ /* 0x000fe20000000f00 */
[----:B------:R-:W-:-:S03]  /*0620*/  IMAD.MOV.U32 R0, RZ, RZ, -0x80000000 ;  /* 0x80000000ff007424 */ /* 0x000fc600078e00ff */
[----:B--2---:R-:W-:-:S04]  /*0630*/  LEA R5, R3, R2, 0x18 ;  /* 0x0000000203057211 */ /* 0x004fc800078ec0ff */
[----:B------:R-:W2:Y:S02]  /*0640*/  SYNCS.PHASECHK.TRANS64.TRYWAIT P0, [R5+URZ+0x28], R0 ;  /* 0x00002800050075a7 */ /* 0x000ea400080011ff */
[----:B--2---:R-:W-:Y:S05]  /*0650*/  @!P0 BRA `(.L_x_4) ;  /* 0x000000a400dc8947 */ /* 0x004fea0003800000 */
.L_x_99:
[----:B------:R-:W-:Y:S02]  /*0660*/  ELECT P1, URZ, PT ;  /* 0x0000000000ff782f */ /* 0x000fe40003820000 */
[----:B------:R-:W-:Y:S02]  /*0670*/  R2UR UR5, R5 ;  /* 0x00000000050572ca */ /* 0x000fe400000e0000 */
[----:B------:R-:W-:-:S09]  /*0680*/  ELECT P0, URZ, PT ;  /* 0x0000000000ff782f */ /* 0x000fd20003800000 */
[----:B------:R-:W-:-:S04]  /*0690*/  @P1 IMAD.MOV.U32 R2, RZ, RZ, 0x2000 ;  /* 0x00002000ff021424 */ /* 0x000fc800078e00ff */
[----:B------:R-:W-:Y:S01]  /*06a0*/  VOTEU.ANY UP0, P0 ;  /* 0x0000000000ff7886 */ /* 0x000fe20000000100 */
[----:B------:R-:W-:Y:S01]  /*06b0*/  VOTEU.ANY UP1, P0 ;  /* 0x0000000000ff7886 */ /* 0x000fe20000020100 */
[----:B------:R3:W-:Y:S01]  /*06c0*/  @P1 SYNCS.ARRIVE.TRANS64 RZ, [R5+URZ+0x20], R2 ;  /* 0x0000200205ff19a7 */ /* 0x0007e200080000ff */
[----:B------:R-:W-:Y:S02]  /*06d0*/  PLOP3.LUT P1, PT, PT, PT, PT, 0x8, 0x80 ;  /* 0x000000000080781c */ /* 0x000fe40003f2e170 */
[----:B------:R-:W4:Y:S01]  /*06e0*/  @UP0 LDCU.64 UR14, c[0x0][0x348] ;  /* 0x00006900ff0e07ac */ /* 0x000f220008000a00 */
[----:B------:R-:W-:Y:S02]  /*06f0*/  @UP0 UIADD3 UR8, UPT, UPT, UR5, 0x80, URZ ;  /* 0x0000008005080890 */ /* 0x000fe4000fffe0ff */
[----:B------:R-:W-:Y:S01]  /*0700*/  @UP0 UIADD3 UR9, UPT, UPT, UR5, 0x20, URZ ;  /* 0x0000002005090890 */ /* 0x000fe2000fffe0ff */
[----:B------:R-:W-:Y:S01]  /*0710*/  @UP0 UMOV UR10, URZ ;  /* 0x000000ff000a0c82 */ /* 0x000fe20008000000 */
[----:B------:R-:W-:-:S10]  /*0720*/  @UP0 UMOV UR11, URZ ;  /* 0x000000ff000b0c82 */ /* 0x000fd40008000000 */
.L_x_5:
[----:B------:R-:W-:Y:S01]  /*0730*/  @P0 ELECT P1, URZ, PT ;  /* 0x0000000000ff082f */ /* 0x000fe20003820000 */
[----:B----4-:R4:W-:-:S12]  /*0740*/  @UP1 UTMALDG.4D [UR8], [UR14], desc[URZ] ;  /* 0x0000ff080e0015b4 */ /* 0x0109d80008019000 */
[----:B------:R-:W-:Y:S02]  /*0750*/  @P1 PLOP3.LUT P0, PT, P1, PT, PT, 0x8, 0x80 ;  /* 0x000000000080181c */ /* 0x000fe40000f0e170 */
[----:B------:R-:W-:-:S11]  /*0760*/  PLOP3.LUT P1, PT, PT, PT, PT, 0x8, 0x80 ;  /* 0x000000000080781c */ /* 0x000fd60003f2e170 */
[----:B----4-:R-:W-:Y:S05]  /*0770*/  @P0 BRA.U.ANY `(.L_x_5) ;  /* 0xfffffffd00ec0947 */ /* 0x010fea000393ffff */
[----:B------:R-:W-:Y:S02]  /*0780*/  ELECT P0, URZ, PT ;  /* 0x0000000000ff782f */ /* 0x000fe40003800000 */
[----:B------:R-:W-:-:S11]  /*0790*/  PLOP3.LUT P1, PT, PT, PT, PT, 0x8, 0x80 ;  /* 0x000000000080781c */ /* 0x000fd60003f2e170 */
[----:B------:R-:W-:Y:S01]  /*07a0*/  VOTEU.ANY UP0, P0 ;  /* 0x0000000000ff7886 */ /* 0x000fe20000000100 */
[----:B------:R-:W-:-:S04]  /*07b0*/  VOTEU.ANY UP1, P0 ;  /* 0x0000000000ff7886 */ /* 0x000fc80000020100 */
[----:B------:R-:W4:Y:S01]  /*07c0*/  @UP0 LDCU.64 UR14, c[0x0][0x348] ;  /* 0x00006900ff0e07ac */ /* 0x000f220008000a00 */
[----:B------:R-:W-:Y:S02]  /*07d0*/  @UP0 UIADD3 UR8, UPT, UPT, UR5, 0x180, URZ ;  /* 0x0000018005080890 */ /* 0x000fe4000fffe0ff */
[----:B------:R-:W-:Y:S01]  /*07e0*/  @UP0 UIADD3 UR9, UPT, UPT, UR5, 0x20, URZ ;  /* 0x0000002005090890 */ /* 0x000fe2000fffe0ff */
[----:B------:R-:W-:Y:S01]  /*07f0*/  @UP0 UMOV UR10, 0x8 ;  /* 0x00000008000a0882 */ /* 0x000fe20000000000 */
[----:B------:R-:W-:-:S10]  /*0800*/  @UP0 UMOV UR11, URZ ;  /* 0x000000ff000b0c82 */ /* 0x000fd40008000000 */
.L_x_6:
        /* <DEDUP_REMOVED lines=14> */
.L_x_7:
        /* <DEDUP_REMOVED lines=14> */
.L_x_8:
        /* <DEDUP_REMOVED lines=14> */
.L_x_9:
        /* <DEDUP_REMOVED lines=14> */
.L_x_10:
        /* <DEDUP_REMOVED lines=14> */
.L_x_11:
        /* <DEDUP_REMOVED lines=14> */
.L_x_12:
        /* <DEDUP_REMOVED lines=14> */
.L_x_13:
        /* <DEDUP_REMOVED lines=14> */
.L_x_14:
        /* <DEDUP_REMOVED lines=14> */
.L_x_15:
        /* <DEDUP_REMOVED lines=14> */
.L_x_16:
        /* <DEDUP_REMOVED lines=14> */
.L_x_17:
        /* <DEDUP_REMOVED lines=14> */
.L_x_18:
        /* <DEDUP_REMOVED lines=14> */
.L_x_19:
        /* <DEDUP_REMOVED lines=14> */
.L_x_20:
        /* <DEDUP_REMOVED lines=14> */
.L_x_21:
        /* <DEDUP_REMOVED lines=14> */
.L_x_22:
        /* <DEDUP_REMOVED lines=14> */
.L_x_23:
        /* <DEDUP_REMOVED lines=14> */
.L_x_24:
        /* <DEDUP_REMOVED lines=14> */
.L_x_25:
        /* <DEDUP_REMOVED lines=14> */
.L_x_26:
        /* <DEDUP_REMOVED lines=14> */
.L_x_27:
        /* <DEDUP_REMOVED lines=14> */
.L_x_28:
        /* <DEDUP_REMOVED lines=14> */
.L_x_29:
        /* <DEDUP_REMOVED lines=14> */
.L_x_30:
        /* <DEDUP_REMOVED lines=14> */
.L_x_31:
        /* <DEDUP_REMOVED lines=14> */
.L_x_32:
        /* <DEDUP_REMOVED lines=14> */
.L_x_33:
        /* <DEDUP_REMOVED lines=14> */
.L_x_34:
        /* <DEDUP_REMOVED lines=14> */
.L_x_35:
        /* <DEDUP_REMOVED lines=14> */
.L_x_36:
[----:B------:R-:W-:Y:S01]  /*2250*/  @P0 ELECT P1, URZ, PT ;  /* 0x0000000000ff082f */ /* 0x000fe20003820000 */
[----:B----4-:R4:W-:-:S12]  /*2260*/  @UP1 UTMALDG.4D [UR8], [UR14], desc[URZ] ;  /* 0x0000ff080e0015b4 */ /* 0x0109d80008019000 */
[----:B------:R-:W-:Y:S02]  /*2270*/  @P1 PLOP3.LUT P0, PT, P1, PT, PT, 0x8, 0x80 ;  /* 0x000000000080181c */ /* 0x000fe40000f0e170 */
[----:B------:R-:W-:-:S11]  /*2280*/  PLOP3.LUT P1, PT, PT, PT, PT, 0x8, 0x80 ;  /* 0x000000000080781c */ /* 0x000fd60003f2e170 */
[----:B----4-:R-:W-:Y:S05]  /*2290*/  @P0 BRA.U.ANY `(.L_x_36) ;  /* 0xfffffffd00ec0947 */ /* 0x010fea000393ffff */
[----:B-----5:R-:W-:-:S13]  /*22a0*/  ISETP.GE.AND P0, PT, R245, 0x1, PT ;  /* 0x00000001f500780c */ /* 0x020fda0003f06270 */
[----:B------:R-:W-:Y:S05]  /*22b0*/  @!P0 BRA `(.L_x_3) ;  /* 0x0000000400948947 */ /* 0x000fea0003800000 */
[----:B------:R-:W4:Y:S02]  /*22c0*/  SYNCS.PHASECHK.TRANS64.TRYWAIT P0, [R5+URZ+0x8], R0 ;  /* 0x00000800050075a7 */ /* 0x000f2400080011ff */
[----:B----4-:R-:W-:Y:S05]  /*22d0*/  @!P0 BRA `(.L_x_37) ;  /* 0x0000008800d88947 */ /* 0x010fea0003800000 */
.L_x_100:
[----:B------:R-:W4:Y:S01]  /*22e0*/  LDL R6, [R1+0xbc] ;  /* 0x0000bc0001067983 */ /* 0x000f220000100800 */
[----:B------:R-:W-:Y:S01]  /*22f0*/  ELECT P0, URZ, PT ;  /* 0x0000000000ff782f */ /* 0x000fe20003800000 */
[----:B------:R-:W-:Y:S01]  /*2300*/  IMAD R0, R245, 0x4, R5 ;  /* 0x00000004f5007824 */ /* 0x000fe200078e0205 */
[----:B------:R-:W-:Y:S02]  /*2310*/  ELECT P1, URZ, PT ;  /* 0x0000000000ff782f */ /* 0x000fe40003820000 */
[----:B------:R-:W-:-:S09]  /*2320*/  R2UR UR5, R5 ;  /* 0x00000000050572ca */ /* 0x000fd200000e0000 */
[----:B--23--:R-:W2:Y:S01]  /*2330*/  @P0 LDC.64 R2, c[0x0][0x348] ;  /* 0x0000d200ff020b82 */ /* 0x00cea20000000a00 */
[----:B------:R-:W-:Y:S01]  /*2340*/  @P0 R2UR UR17, R5 ;  /* 0x00000000051102ca */ /* 0x000fe200000e0000 */
[----:B------:R-:W-:Y:S01]  /*2350*/  @P1 IMAD.MOV.U32 R4, RZ, RZ, 0x10000 ;  /* 0x00010000ff041424 */ /* 0x000fe200078e00ff */
[----:B------:R-:W-:Y:S01]  /*2360*/  VOTEU.ANY UP0, P0 ;  /* 0x0000000000ff7886 */ /* 0x000fe20000000100 */
[----:B------:R-:W-:Y:S02]  /*2370*/  VOTEU.ANY UP1, P0 ;  /* 0x0000000000ff7886 */ /* 0x000fe40000020100 */
[----:B------:R4:W-:Y:S01]  /*2380*/  @P1 SYNCS.ARRIVE.TRANS64 RZ, [R5+URZ], R4 ;  /* 0x0000000405ff19a7 */ /* 0x0009e200080000ff */
[----:B------:R-:W4:Y:S01]  /*2390*/  LDS R0, [R0+0x2207c] ;  /* 0x02207c0000007984 */ /* 0x000f220000000800 */
[----:B------:R-:W-:Y:S01]  /*23a0*/  @UP0 UIADD3 UR16, UPT, UPT, UR5, 0x2080, URZ ;  /* 0x0000208005100890 */ /* 0x000fe2000fffe0ff */
[----:B------:R-:W-:Y:S01]  /*23b0*/  @UP0 UMOV UR18, URZ ;  /* 0x000000ff00120c82 */ /* 0x000fe20008000000 */
[----:B--2---:R-:W-:-:S04]  /*23c0*/  @P0 IADD3 R2, P1, PT, R2, 0x80, RZ ;  /* 0x0000008002020810 */ /* 0x004fc80007f3e0ff */
[----:B------:R-:W-:Y:S01]  /*23d0*/  @P0 R2UR UR8, R2 ;  /* 0x00000000020802ca */ /* 0x000fe200000e0000 */
[----:B------:R-:W-:Y:S01]  /*23e0*/  @P0 IMAD.X R3, RZ, RZ, R3, P1 ;  /* 0x000000ffff030224 */ /* 0x000fe200008e0603 */
[----:B------:R-:W-:-:S04]  /*23f0*/  PLOP3.LUT P1, PT, PT, PT, PT, 0x8, 0x80 ;  /* 0x000000000080781c */ /* 0x000fc80003f2e170 */
[----:B------:R-:W-:-:S07]  /*2400*/  @P0 R2UR UR9, R3 ;  /* 0x00000000030902ca */ /* 0x000fce00000e0000 */
[----:B------:R-:W-:-:S05]  /*2410*/  IMAD.U32 R2, RZ, RZ, UR8 ;  /* 0x00000008ff027e24 */ /* 0x000fca000f8e00ff */
[----:B------:R-:W-:Y:S01]  /*2420*/  @P0 R2UR UR8, R2 ;  /* 0x00000000020802ca */ /* 0x000fe200000e0000 */
[----:B------:R-:W-:-:S05]  /*2430*/  IMAD.U32 R3, RZ, RZ, UR9 ;  /* 0x00000009ff037e24 */ /* 0x000fca000f8e00ff */
[----:B------:R-:W-:Y:S01]  /*2440*/  @P0 R2UR UR9, R3 ;  /* 0x00000000030902ca */ /* 0x000fe200000e0000 */
[----:B----4-:R-:W-:-:S05]  /*2450*/  IMAD R4, R0, 0x80, R6 ;  /* 0x0000008000047824 */ /* 0x010fca00078e0206 */
[----:B------:R-:W-:-:S15]  /*2460*/  R2UR UR19, R4 ;  /* 0x00000000041372ca */ /* 0x000fde00000e0000 */
.L_x_38:
[----:B------:R-:W-:Y:S01]  /*2470*/  @P0 ELECT P1, URZ, PT ;  /* 0x0000000000ff082f */ /* 0x000fe20003820000 */
[----:B------:R-:W-:Y:S02]  /*2480*/  UMOV UR20, UR13 ;  /* 0x0000000d00147c82 */ /* 0x000fe40008000000 */
[----:B------:R2:W-:Y:S10]  /*2490*/  @UP1 UTMALDG.3D [UR16], [UR8], desc[URZ] ;  /* 0x0000ff10080015b4 */ /* 0x0005f40008011000 */
[----:B------:R-:W-:-:S02]  /*24a0*/  @P1 PLOP3.LUT P0, PT, P1, PT, PT, 0x8, 0x80 ;  /* 0x000000000080181c */ /* 0x000fc40000f0e170 */
[----:B------:R-:W-:-:S11]  /*24b0*/  PLOP3.LUT P1, PT, PT, PT, PT, 0x8, 0x80 ;  /* 0x000000000080781c */ /* 0x000fd60003f2e170 */
[----:B--2---:R-:W-:Y:S05]  /*24c0*/  @P0 BRA.U.ANY `(.L_x_38) ;  /* 0xfffffffd00e80947 */ /* 0x004fea000393ffff */
[----:B------:R-:W-:-:S13]  /*24d0*/  ELECT P0, URZ, PT ;  /* 0x0000000000ff782f */ /* 0x000fda0003800000 */
[----:B------:R-:W2:Y:S01]  /*24e0*/  @P0 LDC.64 R2, c[0x0][0x348] ;  /* 0x0000d200ff020b82 */ /* 0x000ea20000000a00 */
[----:B------:R-:W-:Y:S01]  /*24f0*/  @P0 R2UR UR17, R5 ;  /* 0x00000000051102ca */ /* 0x000fe200000e0000 */
[----:B------:R-:W-:Y:S01]  /*2500*/  VOTEU.ANY UP0, P0 ;  /* 0x0000000000ff7886 */ /* 0x000fe20000000100 */
[----:B------:R-:W-:-:S04]  /*2510*/  VOTEU.ANY UP1, P0 ;  /* 0x0000000000ff7886 */ /* 0x000fc80000020100 */
[----:B------:R-:W-:Y:S01]  /*2520*/  @UP0 UIADD3 UR16, UPT, UPT, UR5, 0x6080, URZ ;  /* 0x0000608005100890 */ /* 0x000fe2000fffe0ff */
[----:B------:R-:W-:Y:S01]  /*2530*/  @UP0 UMOV UR18, 0x40 ;  /* 0x0000004000120882 */ /* 0x000fe20000000000 */
        /* <DEDUP_REMOVED lines=8> */
[----:B------:R-:W-:-:S15]  /*25c0*/  @P0 R2UR UR9, R3 ;  /* 0x00000000030902ca */ /* 0x000fde00000e0000 */
.L_x_39:
        /* <DEDUP_REMOVED lines=22> */
.L_x_40:
[----:B------:R-:W-:Y:S01]  /*2730*/  @P0 ELECT P1, URZ, PT ;  /* 0x0000000000ff082f */ /* 0x000fe20003820000 */
[----:B------:R-:W-:Y:S02]  /*2740*/  UMOV UR20, UR13 ;  /* 0x0000000d00147c82 */ /* 0x000fe40008000000 */
[----:B------:R2:W-:Y:S10]  /*2750*/  @UP1 UTMALDG.3D [UR16], [UR8], desc[URZ] ;  /* 0x0000ff10080015b4 */ /* 0x0005f40008011000 */
[----:B------:R-:W-:-:S02]  /*2760*/  @P1 PLOP3.LUT P0, PT, P1, PT, PT, 0x8, 0x80 ;  /* 0x000000000080181c */ /* 0x000fc40000f0e170 */
[----:B------:R-:W-:-:S11]  /*2770*/  PLOP3.LUT P1, PT, PT, PT, PT, 0x8, 0x80 ;  /* 0x000000000080781c */ /* 0x000fd60003f2e170 */
[----:B--2---:R-:W-:Y:S05]  /*2780*/  @P0 BRA.U.ANY `(.L_x_40) ;  /* 0xfffffffd00e80947 */ /* 0x004fea000393ffff */
[----:B------:R-:W-:Y:S01]  /*2790*/  ELECT P0, URZ, PT ;  /* 0x0000000000ff782f */ /* 0x000fe20003800000 */
[----:B------:R2:W-:Y:S01]  /*27a0*/  STL [R1+0xa8], RZ ;  /* 0x0000a8ff01007387 */ /* 0x0005e20000100800 */
[----:B------:R-:W-:-:S11]  /*27b0*/  IMAD.MOV.U32 R247, RZ, RZ, 0x1 ;  /* 0x00000001fff77424 */ /* 0x000fd600078e00ff */
[----:B------:R-:W3:Y:S01]  /*27c0*/  @P0 LDC.64 R2, c[0x0][0x348] ;  /* 0x0000d200ff020b82 */ /* 0x000ee20000000a00 */
[----:B------:R-:W-:Y:S01]  /*27d0*/  @P0 R2UR UR17, R5 ;  /* 0x00000000051102ca */ /* 0x000fe200000e0000 */
[----:B------:R-:W-:Y:S01]  /*27e0*/  VOTEU.ANY UP0, P0 ;  /* 0x0000000000ff7886 */ /* 0x000fe20000000100 */
[----:B------:R-:W-:-:S04]  /*27f0*/  VOTEU.ANY UP1, P0 ;  /* 0x0000000000ff7886 */ /* 0x000fc80000020100 */
[----:B------:R-:W-:Y:S01]  /*2800*/  @UP0 UIADD3 UR16, UPT, UPT, UR5, 0xe080, URZ ;  /* 0x0000e08005100890 */ /* 0x000fe2000fffe0ff */
[----:B------:R-:W-:Y:S01]  /*2810*/  @UP0 UMOV UR18, 0xc0 ;  /* 0x000000c000120882 */ /* 0x000fe20000000000 */
[----:B---3--:R-:W-:-:S04]  /*2820*/  @P0 IADD3 R0, P1, PT, R2, 0x80, RZ ;  /* 0x0000008002000810 */ /* 0x008fc80007f3e0ff */
[----:B------:R-:W-:Y:S01]  /*2830*/  @P0 R2UR UR8, R0 ;  /* 0x00000000000802ca */ /* 0x000fe200000e0000 */
[----:B------:R-:W-:Y:S01]  /*2840*/  @P0 IMAD.X R2, RZ, RZ, R3, P1 ;  /* 0x000000ffff020224 */ /* 0x000fe200008e0603 */
[----:B------:R-:W-:-:S04]  /*2850*/  PLOP3.LUT P1, PT, PT, PT, PT, 0x8, 0x80 ;  /* 0x000000000080781c */ /* 0x000fc80003f2e170 */
[----:B------:R-:W-:-:S07]  /*2860*/  @P0 R2UR UR9, R2 ;  /* 0x00000000020902ca */ /* 0x000fce00000e0000 */
[----:B------:R-:W-:-:S05]  /*2870*/  IMAD.U32 R2, RZ, RZ, UR8 ;  /* 0x00000008ff027e24 */ /* 0x000fca000f8e00ff */
[----:B------:R-:W-:Y:S01]  /*2880*/  @P0 R2UR UR8, R2 ;  /* 0x00000000020802ca */ /* 0x000fe200000e0000 */
[----:B------:R-:W-:-:S05]  /*2890*/  IMAD.U32 R3, RZ, RZ, UR9 ;  /* 0x00000009ff037e24 */ /* 0x000fca000f8e00ff */
[----:B--2---:R-:W-:-:S15]  /*28a0*/  @P0 R2UR UR9, R3 ;  /* 0x00000000030902ca */ /* 0x004fde00000e0000 */
.L_x_41:
[----:B------:R-:W-:Y:S01]  /*28b0*/  @P0 ELECT P1, URZ, PT ;  /* 0x0000000000ff082f */ /* 0x000fe20003820000 */
[----:B------:R-:W-:Y:S02]  /*28c0*/  UMOV UR20, UR13 ;  /* 0x0000000d00147c82 */ /* 0x000fe40008000000 */
[----:B------:R4:W-:Y:S10]  /*28d0*/  @UP1 UTMALDG.3D [UR16], [UR8], desc[URZ] ;  /* 0x0000ff10080015b4 */ /* 0x0009f40008011000 */
[----:B------:R-:W-:-:S02]  /*28e0*/  @P1 PLOP3.LUT P0, PT, P1, PT, PT, 0x8, 0x80 ;  /* 0x000000000080181c */ /* 0x000fc40000f0e170 */
[----:B------:R-:W-:-:S11]  /*28f0*/  PLOP3.LUT P1, PT, PT, PT, PT, 0x8, 0x80 ;  /* 0x000000000080781c */ /* 0x000fd60003f2e170 */
[----:B----4-:R-:W-:Y:S05]  /*2900*/  @P0 BRA.U.ANY `(.L_x_41) ;  /* 0xfffffffd00e80947 */ /* 0x010fea000393ffff */
.L_x_3:
[----:B-1----:R-:W-:Y:S05]  /*2910*/  BSYNC B0 ;  /* 0x0000000000007941 */ /* 0x002fea0003800000 */
.L_x_2:
[----:B------:R-:W1:Y:S01]  /*2920*/  S2UR UR8, SR_CgaCtaId ;  /* 0x00000000000879c3 */ /* 0x000e620000008800 */
[----:B------:R-:W-:Y:S01]  /*2930*/  UMOV UR5, 0x400 ;  /* 0x0000040000057882 */ /* 0x000fe20000000000 */
[----:B--2---:R-:W-:Y:S01]  /*2940*/  IMAD.MOV.U32 R0, RZ, RZ, -0x800000 ;  /* 0xff800000ff007424 */ /* 0x004fe200078e00ff */
[----:B------:R-:W-:Y:S01]  /*2950*/  STL [R1+0xc0], RZ ;  /* 0x0000c0ff01007387 */ /* 0x000fe20000100800 */
[----:B-----5:R-:W-:Y:S02]  /*2960*/  ISETP.GE.AND P1, PT, R245, 0x1, PT ;  /* 0x00000001f500780c */ /* 0x020fe40003f26270 */
[----:B------:R-:W-:Y:S02]  /*2970*/  CS2R R208, SRZ ;  /* 0x0000000000d07805 */ /* 0x000fe4000001ff00 */
[----:B------:R-:W-:Y:S01]  /*2980*/  PLOP3.LUT P0, PT, PT, PT, PT, 0x80, 0x8 ;  /* 0x000000000008781c */ /* 0x000fe20003f0f070 */
[----:B------:R2:W-:Y:S01]  /*2990*/  STL [R1+0xb4], R0 ;  /* 0x0000b40001007387 */ /* 0x0005e20000100800 */
[----:B------:R-:W-:-:S02]  /*29a0*/  CS2R R210, SRZ ;  /* 0x0000000000d27805 */ /* 0x000fc4000001ff00 */
[----:B------:R-:W-:Y:S02]  /*29b0*/  CS2R R200, SRZ ;  /* 0x0000000000c87805 */ /* 0x000fe4000001ff00 */
[----:B------:R-:W-:Y:S01]  /*29c0*/  CS2R R202, SRZ ;  /* 0x0000000000ca7805 */ /* 0x000fe2000001ff00 */
[----:B------:R4:W-:Y:S01]  /*29d0*/  STL [R1+0x50], RZ ;  /* 0x000050ff01007387 */ /* 0x0009e20000100800 */
[----:B------:R-:W-:Y:S02]  /*29e0*/  CS2R R196, SRZ ;  /* 0x0000000000c47805 */ /* 0x000fe4000001ff00 */
[----:B------:R-:W-:Y:S02]  /*29f0*/  CS2R R198, SRZ ;  /* 0x0000000000c67805 */ /* 0x000fe4000001ff00 */
[----:B------:R-:W-:Y:S01]  /*2a00*/  CS2R R188, SRZ ;  /* 0x0000000000bc7805 */ /* 0x000fe2000001ff00 */
[----:B------:R4:W-:Y:S01]  /*2a10*/  STL [R1+0x54], RZ ;  /* 0x000054ff01007387 */ /* 0x0009e20000100800 */
        /* <DEDUP_REMOVED lines=8> */
[----:B-1----:R-:W-:Y:S01]  /*2aa0*/  ULEA UR5, UR8, UR5, 0x18 ;  /* 0x0000000508057291 */ /* 0x002fe2000f8ec0ff */
[----:B------:R-:W-:-:S02]  /*2ab0*/  CS2R R18, SRZ ;  /* 0x0000000000127805 */ /* 0x000fc4000001ff00 */
[----:B------:R-:W-:Y:S01]  /*2ac0*/  CS2R R148, SRZ ;  /* 0x0000000000947805 */ /* 0x000fe2000001ff00 */
[----:B------:R4:W-:Y:S01]  /*2ad0*/  STL [R1+0x40], RZ ;  /* 0x000040ff01007387 */ /* 0x0009e20000100800 */
[----:B------:R-:W-:Y:S02]  /*2ae0*/  CS2R R150, SRZ ;  /* 0x0000000000967805 */ /* 0x000fe4000001ff00 */
[----:B------:R-:W-:Y:S01]  /*2af0*/  CS2R R236, SRZ ;  /* 0x0000000000ec7805 */ /* 0x000fe2000001ff00 */
[----:B--2---:R-:W-:Y:S01]  /*2b00*/  IMAD.U32 R0, RZ, RZ, UR5 ;  /* 0x00000005ff007e24 */ /* 0x004fe2000f8e00ff */
[----:B------:R4:W-:Y:S01]  /*2b10*/  STL [R1+0x44], RZ ;  /* 0x000044ff01007387 */ /* 0x0009e20000100800 */
[----:B------:R-:W-:Y:S02]  /*2b20*/  CS2R R238, SRZ ;  /* 0x0000000000ee7805 */ /* 0x000fe4000001ff00 */
[----:B------:R-:W-:Y:S01]  /*2b30*/  CS2R R68, SRZ ;  /* 0x0000000000447805 */ /* 0x000fe2000001ff00 */
[----:B------:R-:W1:Y:S01]  /*2b40*/  SYNCS.PHASECHK.TRANS64.TRYWAIT P3, [R0+URZ+0x20], RZ ;  /* 0x000020ff000075a7 */ /* 0x000e6200080611ff */
        /* <DEDUP_REMOVED lines=10> */
[----:B---3--:R-:W-:Y:S02]  /*2bf0*/  CS2R R4, SRZ ;  /* 0x0000000000047805 */ /* 0x008fe4000001ff00 */
        /* <DEDUP_REMOVED lines=12> */
[----:B------:R-:W-:Y:S02]  /*2cc0*/  CS2R R164, SRZ ;  /* 0x0000000000a47805 */ /* 0x000fe4000001ff00 */
[----:B------:R-:W-:-:S02]  /*2cd0*/  CS2R R166, SRZ ;  /* 0x0000000000a67805 */ /* 0x000fc4000001ff00 */
[----:B------:R-:W-:Y:S02]  /*2ce0*/  CS2R R60, SRZ ;  /* 0x00000000003c7805 */ /* 0x000fe4000001ff00 */
[----:B------:R-:W-:Y:S02]  /*2cf0*/  CS2R R62, SRZ ;  /* 0x00000000003e7805 */ /* 0x000fe4000001ff00 */
[----:B------:R-:W-:Y:S01]  /*2d00*/  CS2R R168, SRZ ;  /* 0x0000000000a87805 */ /* 0x000fe2000001ff00 */
[----:B------:R-:W-:Y:S02]  /*2d10*/  IMAD.MOV.U32 R170, RZ, RZ, RZ ;  /* 0x000000ffffaa7224 */ /* 0x000fe400078e00ff */
[----:B------:R-:W-:Y:S01]  /*2d20*/  IMAD R37, R37, 0x10, R0 ;  /* 0x0000001025257824 */ /* 0x000fe200078e0200 */
[----:B-1--4-:R-:W-:Y:S06]  /*2d30*/  @P3 BRA `(.L_x_42) ;  /* 0x0000000000083947 */ /* 0x012fec0003800000 */
[----:B------:R-:W1:Y:S02]  /*2d40*/  SYNCS.PHASECHK.TRANS64.TRYWAIT P3, [R0+URZ+0x20], RZ ;  /* 0x000020ff000075a7 */ /* 0x000e6400080611ff */
[----:B-1----:R-:W-:Y:S05]  /*2d50*/  @!P3 BRA `(.L_x_43) ;  /* 0x000000800054b947 */ /* 0x002fea0003800000 */
.L_x_42:
[----:B------:R2:W-:Y:S01]  /*2d60*/  STL [R1+0x90], RZ ;  /* 0x000090ff01007387 */ /* 0x0005e20000100800 */
[----:B------:R-:W-:Y:S01]  /*2d70*/  IMAD.MOV.U32 R171, RZ, RZ, RZ ;  /* 0x000000ffffab7224 */ /* 0x000fe200078e00ff */
        /* <DEDUP_REMOVED lines=10> */
[----:B------:R2:W-:Y:S04]  /*2e20*/  STL [R1+0x9c], RZ ;  /* 0x00009cff01007387 */ /* 0x0005e80000100800 */
        /* <DEDUP_REMOVED lines=12> */
[----:B------:R2:W3:Y:S04]  /*2ef0*/  LDSM.16.M88.2 R72, [R37+0x80] ;  /* 0x000080002548783b */ /* 0x0004e80000000100 */
[----:B------:R2:W4:Y:S04]  /*2f00*/  LDSM.16.M88.2 R74, [R37+0x180] ;  /* 0x00018000254a783b */ /* 0x0005280000000100 */
[----:B------:R2:W1:Y:S04]  /*2f10*/  LDSM.16.M88.2 R76, [R37+0x280] ;  /* 0x00028000254c783b */ /* 0x0004680000000100 */
        /* <DEDUP_REMOVED lines=28> */
[----:B------:R2:W1:Y:S01]  /*30e0*/  LDSM.16.M88.2 R134, [R37+0x1f80] ;  /* 0x001f80002586783b */ /* 0x0004620000000100 */
[----:B------:R2:W1:Y:S01]  /*30f0*/  @P1 SYNCS.PHASECHK.TRANS64.TRYWAIT P0, [R0+URZ], RZ ;  /* 0x000000ff000015a7 */ /* 0x00046200080011ff */
[----:B---34-:R-:W-:Y:S05]  /*3100*/  @!P1 BRA `(.L_x_44) ;  /* 0x0000005c00c49947 */ /* 0x018fea0003800000 */
[----:B-12---:R-:W-:Y:S01]  /*3110*/  IMAD.MOV R0, RZ, RZ, -R245 ;  /* 0x000000ffff007224 */ /* 0x006fe200078e0af5 */
[----:B------:R-:W-:Y:S01]  /*3120*/  STL [R1+0xc0], RZ ;  /* 0x0000c0ff01007387 */ /* 0x000fe20000100800 */
[----:B------:R-:W-:Y:S02]  /*3130*/  IMAD.MOV.U32 R2, RZ, RZ, -0x800000 ;  /* 0xff800000ff027424 */ /* 0x000fe400078e00ff */
[----:B------:R-:W-:Y:S01]  /*3140*/  IMAD.MOV.U32 R246, RZ, RZ, RZ ;  /* 0x000000fffff67224 */ /* 0x000fe200078e00ff */
[----:B------:R1:W-:Y:S01]  /*3150*/  STL [R1+0xb8], R0 ;  /* 0x0000b80001007387 */ /* 0x0003e20000100800 */
[----:B------:R-:W-:-:S03]  /*3160*/  IMAD.MOV.U32 R252, RZ, RZ, RZ ;  /* 0x000000fffffc7224 */ /* 0x000fc600078e00ff */
[----:B------:R2:W-:Y:S04]  /*3170*/  STL [R1+0xb4], R2 ;  /* 0x0000b40201007387 */ /* 0x0005e80000100800 */
[----:B------:R2:W-:Y:S01]  /*3180*/  STL [R1+0xac], RZ ;  /* 0x0000acff01007387 */ /* 0x0005e20000100800 */
[----:B-1----:R-:W-:-:S05]  /*3190*/  IMAD.MOV.U32 R0, RZ, RZ, 0x1 ;  /* 0x00000001ff007424 */ /* 0x002fca00078e00ff */
[----:B------:R2:W-:Y:S04]  /*31a0*/  STL [R1+0xb0], R0 ;  /* 0x0000b00001007387 */ /* 0x0005e80000100800 */
[----:B------:R2:W-:Y:S02]  /*31b0*/  STL [R1+0xa0], RZ ;  /* 0x0000a0ff01007387 */ /* 0x0005e40000100800 */
.L_x_72:
[----:B--2---:R-:W1:Y:S01]  /*31c0*/  S2R R0, SR_TID.X ;  /* 0x0000000000007919 */ /* 0x004e620000002100 */
[----:B------:R-:W-:Y:S01]  /*31d0*/  BSSY B0, `(.L_x_45) ;  /* 0x000000b000007945 */ /* 0x000fe20003800000 */
[----:B-1----:R-:W-:-:S04]  /*31e0*/  SHF.R.U32.HI R0, RZ, 0x5, R0 ;  /* 0x00000005ff007819 */ /* 0x002fc80000011600 */
[----:B------:R-:W-:-:S04]  /*31f0*/  ISETP.NE.AND P2, PT, R0, RZ, PT ;  /* 0x000000ff0000720c */ /* 0x000fc80003f45270 */
[----:B------:R-:W-:Y:S01]  /*3200*/  ISETP.GE.OR P1, PT, R252, R245, P2 ;  /* 0x000000f5fc00720c */ /* 0x000fe20001726670 */
[----:B------:R-:W-:-:S12]  /*3210*/  @P0 BRA `(.L_x_46) ;  /* 0x0000000000180947 */ /* 0x000fd80003800000 */
[----:B------:R-:W1:Y:S01]  /*3220*/  S2R R3, SR_CgaCtaId ;  /* 0x0000000000037919 */ /* 0x000e620000008800 */
[----:B------:R-:W-:Y:S01]  /*3230*/  MOV R0, 0x400 ;  /* 0x0000040000007802 */ /* 0x000fe20000000f00 */
[----:B------:R-:W-:-:S03]  /*3240*/  IMAD.U32 R2, R246, -0x80000000, RZ ;  /* 0x80000000f6027824 */ /* 0x000fc600078e00ff */
[----:B-1----:R-:W-:-:S04]  /*3250*/  LEA R37, R3, R0, 0x18 ;  /* 0x0000000003257211 */ /* 0x002fc800078ec0ff */
[----:B------:R-:W1:Y:S02]  /*3260*/  SYNCS.PHASECHK.TRANS64.TRYWAIT P0, [R37+URZ], R2 ;  /* 0x00000002250075a7 */ /* 0x000e6400080011ff */
[----:B-1----:R-:W-:Y:S05]  /*3270*/  @!P0 BRA `(.L_x_47) ;  /* 0x0000007c00208947 */ /* 0x002fea0003800000 */
.L_x_46:
[----:B------:R-:W-:Y:S05]  /*3280*/  BSYNC B0 ;  /* 0x0000000000007941 */ /* 0x000fea0003800000 */
.L_x_45:
[----:B------:R-:W-:Y:S04]  /*3290*/  BSSY B0, `(.L_x_48) ;  /* 0x0000072000007945 */ /* 0x000fe80003800000 */
[----:B------:R-:W-:Y:S05]  /*32a0*/  @P1 BRA `(.L_x_49) ;  /* 0x0000000400c01947 */ /* 0x000fea0003800000 */
[----:B------:R-:W2:Y:S01]  /*32b0*/  LDL R36, [R1+0xb0] ;  /* 0x0000b00001247983 */ /* 0x000ea20000100800 */
[----:B------:R-:W-:Y:S01]  /*32c0*/  MOV R0, 0x400 ;  /* 0x0000040000007802 */ /* 0x000fe20000000f00 */
[----:B------:R-:W-:Y:S01]  /*32d0*/  BSSY B1, `(.L_x_50) ;  /* 0x0000006000017945 */ /* 0x000fe20003800000 */
[----:B-1----:R-:W1:Y:S02]  /*32e0*/  S2R R3, SR_CgaCtaId ;  /* 0x0000000000037919 */ /* 0x002e640000008800 */
[----:B-1----:R-:W-:Y:S01]  /*32f0*/  LEA R37, R3, R0, 0x18 ;  /* 0x0000000003257211 */ /* 0x002fe200078ec0ff */
[----:B--2---:R-:W-:-:S04]  /*3300*/  IMAD.U32 R2, R36, -0x80000000, RZ ;  /* 0x8000000024027824 */ /* 0x004fc800078e00ff */
[----:B------:R-:W1:Y:S02]  /*3310*/  SYNCS.PHASECHK.TRANS64.TRYWAIT P0, [R37+URZ+0x18], R2 ;  /* 0x00001802250075a7 */ /* 0x000e6400080011ff */
[----:B-1----:R-:W-:Y:S05]  /*3320*/  @!P0 BRA `(.L_x_51) ;  /* 0x0000007c000c8947 */ /* 0x002fea0003800000 */
.L_x_103:
[----:B------:R-:W-:Y:S05]  /*3330*/  BSYNC B1 ;  /* 0x0000000000017941 */ /* 0x000fea0003800000 */
.L_x_50:
[----:B------:R-:W2:Y:S01]  /*3340*/  LDL R36, [R1+0xbc] ;  /* 0x0000bc0001247983 */ /* 0x000ea20000100800 */
[----:B------:R-:W3:Y:S01]  /*3350*/  LDC.64 R38, c[0x0][0x348] ;  /* 0x0000d200ff267b82 */ /* 0x000ee20000000a00 */
[----:B------:R-:W-:Y:S02]  /*3360*/  ELECT P1, URZ, PT ;  /* 0x0000000000ff782f */ /* 0x000fe40003820000 */
[----:B------:R-:W-:Y:S02]  /*3370*/  LOP3.LUT R0, RZ, R252, RZ, 0x33, !PT ;  /* 0x000000fcff007212 */ /* 0x000fe400078e33ff */
[----:B------:R-:W-:Y:S02]  /*3380*/  ELECT P0, URZ, PT ;  /* 0x0000000000ff782f */ /* 0x000fe40003800000 */
[----:B------:R-:W-:Y:S01]  /*3390*/  R2UR UR5, R37 ;  /* 0x00000000250572ca */ /* 0x000fe200000e0000 */
[----:B------:R-:W-:Y:S01]  /*33a0*/  IMAD.IADD R0, R245, 0x1, R0 ;  /* 0x00000001f5007824 */ /* 0x000fe200078e0200 */
[----:B------:R-:W4:Y:S03]  /*33b0*/  S2UR UR20, SR_CTAID.Y ;  /* 0x00000000001479c3 */ /* 0x000f260000002600 */
[----:B------:R-:W-:-:S02]  /*33c0*/  IMAD R0, R0, 0x4, R37 ;  /* 0x0000000400007824 */ /* 0x000fc400078e0225 */
[----:B------:R-:W-:-:S04]  /*33d0*/  @P1 IMAD.MOV.U32 R2, RZ, RZ, 0x10000 ;  /* 0x00010000ff021424 */ /* 0x000fc800078e00ff */
[----:B------:R-:W-:Y:S01]  /*33e0*/  VOTEU.ANY UP0, P0 ;  /* 0x0000000000ff7886 */ /* 0x000fe20000000100 */
[----:B------:R-:W-:Y:S01]  /*33f0*/  VOTEU.ANY UP1, P0 ;  /* 0x0000000000ff7886 */ /* 0x000fe20000020100 */
[----:B------:R3:W-:Y:S01]  /*3400*/  @P1 SYNCS.ARRIVE.TRANS64 RZ, [R37+URZ+0x10], R2 ;  /* 0x0000100225ff19a7 */ /* 0x0007e200080000ff */
[----:B------:R-:W2:Y:S02]  /*3410*/  LDS R0, [R0+0x22080] ;  /* 0x0220800000007984 */ /* 0x000ea40000000800 */
[----:B------:R-:W-:Y:S02]  /*3420*/  @UP0 UIADD3 UR16, UPT, UPT, UR5, 0x12080, URZ ;  /* 0x0001208005100890 */ /* 0x000fe4000fffe0ff */
[----:B------:R-:W-:Y:S01]  /*3430*/  @UP0 UIADD3 UR17, UPT, UPT, UR5, 0x10, URZ ;  /* 0x0000001005110890 */ /* 0x000fe2000fffe0ff */
[----:B------:R-:W-:Y:S01]  /*3440*/  @UP0 UMOV UR18, URZ ;  /* 0x000000ff00120c82 */ /* 0x000fe20008000000 */
[----:B---3--:R-:W-:-:S04]  /*3450*/  @P0 IADD3 R2, P1, PT, R38, 0x100, RZ ;  /* 0x0000010026020810 */ /* 0x008fc80007f3e0ff */
[----:B------:R-:W-:Y:S01]  /*3460*/  @P0 R2UR UR8, R2 ;  /* 0x00000000020802ca */ /* 0x000fe200000e0000 */
[----:B-1----:R-:W-:Y:S01]  /*3470*/  @P0 IMAD.X R3, RZ, RZ, R39, P1 ;  /* 0x000000ffff030224 */ /* 0x002fe200008e0627 */
[----:B------:R-:W-:-:S04]  /*3480*/  PLOP3.LUT P1, PT, PT, PT, PT, 0x8, 0x80 ;  /* 0x000000000080781c */ /* 0x000fc80003f2e170 */
[----:B------:R-:W-:-:S07]  /*3490*/  @P0 R2UR UR9, R3 ;  /* 0x00000000030902ca */ /* 0x000fce00000e0000 */
[----:B------:R-:W-:-:S05]  /*34a0*/  IMAD.U32 R2, RZ, RZ, UR8 ;  /* 0x00000008ff027e24 */ /* 0x000fca000f8e00ff */
[----:B------:R-:W-:Y:S01]  /*34b0*/  @P0 R2UR UR8, R2 ;  /* 0x00000000020802ca */ /* 0x000fe200000e0000 */
[----:B------:R-:W-:-:S05]  /*34c0*/  IMAD.U32 R3, RZ, RZ, UR9 ;  /* 0x00000009ff037e24 */ /* 0x000fca000f8e00ff */
[----:B------:R-:W-:Y:S01]  /*34d0*/  @P0 R2UR UR9, R3 ;  /* 0x00000000030902ca */ /* 0x000fe200000e0000 */
[----:B--2-4-:R-:W-:-:S14]  /*34e0*/  IMAD R0, R0, 0x80, R36 ;  /* 0x0000008000007824 */ /* 0x014fdc00078e0224 */
.L_x_52:
[----:B------:R-:W-:-:S13]  /*34f0*/  @P0 ELECT P1, URZ, PT ;  /* 0x0000000000ff082f */ /* 0x000fda0003820000 */
[----:B------:R-:W-:Y:S02]  /*3500*/  @P1 R2UR.BROADCAST UR19, R0 ;  /* 0x00000000001312ca */ /* 0x000fe400008e0000 */
[----:B------:R-:W-:-:S11]  /*3510*/  @P1 PLOP3.LUT P0, PT, P1, PT, PT, 0x8, 0x80 ;  /* 0x000000000080181c */ /* 0x000fd60000f0e170 */
[----:B------:R1:W-:Y:S01]  /*3520*/  @UP1 UTMALDG.3D [UR16], [UR8], desc[URZ] ;  /* 0x0000ff10080015b4 */ /* 0x0003e20008011000 */
[----:B------:R-:W-:Y:S01]  /*3530*/  PLOP3.LUT P1, PT, PT, PT, PT, 0x8, 0x80 ;  /* 0x000000000080781c */ /* 0x000fe20003f2e170 */
[----:B-1----:R-:W-:-:S12]  /*3540*/  @P0 BRA.U.ANY `(.L_x_52) ;  /* 0xfffffffd00e80947 */ /* 0x002fd8000393ffff */
[----:B------:R-:W1:Y:S01]  /*3550*/  LDC.64 R36, c[0x0][0x348] ;  /* 0x0000d200ff247b82 */ /* 0x000e620000000a00 */
[----:B------:R-:W-:-:S13]  /*3560*/  ELECT P0, URZ, PT ;  /* 0x0000000000ff782f */ /* 0x000fda0003800000 */
[----:B------:R-:W-:Y:S01]  /*3570*/  VOTEU.ANY UP0, P0 ;  /* 0x0000000000ff7886 */ /* 0x000fe20000000100 */
[----:B------:R-:W-:-:S04]  /*3580*/  VOTEU.ANY UP1, P0 ;  /* 0x0000000000ff7886 */ /* 0x000fc80000020100 */
[----:B------:R-:W-:Y:S02]  /*3590*/  @UP0 UIADD3 UR16, UPT, UPT, UR5, 0x16080, URZ ;  /* 0x0001608005100890 */ /* 0x000fe4000fffe0ff */
[----:B------:R-:W-:Y:S01]  /*35a0*/  @UP0 UIADD3 UR17, UPT, UPT, UR5, 0x10, URZ ;  /* 0x0000001005110890 */ /* 0x000fe2000fffe0ff */
[----:B------:R-:W-:Y:S01]  /*35b0*/  @UP0 UMOV UR18, 0x40 ;  /* 0x0000004000120882 */ /* 0x000fe20000000000 */
[----:B-1----:R-:W-:-:S04]  /*35c0*/  @P0 IADD3 R2, P1, PT, R36, 0x100, RZ ;  /* 0x0000010024020810 */ /* 0x002fc80007f3e0ff */
        /* <DEDUP_REMOVED lines=8> */
.L_x_53:
        /* <DEDUP_REMOVED lines=22> */
.L_x_54:
        /* <DEDUP_REMOVED lines=22> */
.L_x_55:
[----:B------:R-:W-:-:S13]  /*3910*/  @P0 ELECT P1, URZ, PT ;  /* 0x0000000000ff082f */ /* 0x000fda0003820000 */
[----:B------:R-:W-:Y:S02]  /*3920*/  @P1 R2UR.BROADCAST UR19, R0 ;  /* 0x00000000001312ca */ /* 0x000fe400008e0000 */
[----:B------:R-:W-:-:S11]  /*3930*/  @P1 PLOP3.LUT P0, PT, P1, PT, PT, 0x8, 0x80 ;  /* 0x000000000080181c */ /* 0x000fd60000f0e170 */
[----:B------:R1:W-:Y:S01]  /*3940*/  @UP1 UTMALDG.3D [UR16], [UR8], desc[URZ] ;  /* 0x0000ff10080015b4 */ /* 0x0003e20008011000 */
[----:B------:R-:W-:Y:S01]  /*3950*/  PLOP3.LUT P1, PT, PT, PT, PT, 0x8, 0x80 ;  /* 0x000000000080781c */ /* 0x000fe20003f2e170 */
[----:B-1----:R-:W-:-:S12]  /*3960*/  @P0 BRA.U.ANY `(.L_x_55) ;  /* 0xfffffffd00e80947 */ /* 0x002fd8000393ffff */
[----:B------:R-:W2:Y:S01]  /*3970*/  LDL.LU R2, [R1+0xb0] ;  /* 0x0000b00001027983 */ /* 0x000ea20000300800 */
[----:B------:R-:W-:Y:S01]  /*3980*/  VIADD R252, R252, 0x1 ;  /* 0x00000001fcfc7836 */ /* 0x000fe20000000000 */
[----:B--2---:R-:W-:-:S05]  /*3990*/  LOP3.LUT R2, R2, 0x1, RZ, 0x3c, !PT ;  /* 0x0000000102027812 */ /* 0x004fca00078e3cff */
[----:B------:R2:W-:Y:S02]  /*39a0*/  STL [R1+0xb0], R2 ;  /* 0x0000b00201007387 */ /* 0x0005e40000100800 */
.L_x_49:
[----:B------:R-:W-:Y:S05]  /*39b0*/  BSYNC B0 ;  /* 0x0000000000007941 */ /* 0x000fea0003800000 */
.L_x_48:
[----:B------:R-:W3:Y:S01]  /*39c0*/  S2R R240, SR_TID.X ;  /* 0x0000000000f07919 */ /* 0x000ee20000002100 */
[----:B------:R-:W4:Y:S01]  /*39d0*/  S2UR UR8, SR_CgaCtaId ;  /* 0x00000000000879c3 */ /* 0x000f220000008800 */
[----:B------:R-:W-:Y:S01]  /*39e0*/  UMOV UR5, 0x400 ;  /* 0x0000040000057882 */ /* 0x000fe20000000000 */
[----:B------:R-:W-:Y:S01]  /*39f0*/  ISETP.GE.OR P0, PT, R247, R245, P2 ;  /* 0x000000f5f700720c */ /* 0x000fe20001706670 */
[----:B------:R-:W-:Y:S01]  /*3a00*/  BSSY B0, `(.L_x_56) ;  /* 0x0000212000007945 */ /* 0x000fe20003800000 */
[----:B------:R-:W-:Y:S01]  /*3a10*/  LOP3.LUT R246, R246, 0x1, RZ, 0x3c, !PT ;  /* 0x00000001f6f67812 */ /* 0x000fe200078e3cff */
[----:B----4-:R-:W-:Y:S01]  /*3a20*/  ULEA UR5, UR8, UR5, 0x18 ;  /* 0x0000000508057291 */ /* 0x010fe2000f8ec0ff */
[C---:B---3--:R-:W-:Y:S01]  /*3a30*/  IMAD R0, R240.reuse, 0x40, R240 ;  /* 0x00000040f0007824 */ /* 0x048fe200078e02f0 */
[C---:B------:R-:W-:Y:S01]  /*3a40*/  ISETP.NE.AND P1, PT, R240.reuse, RZ, PT ;  /* 0x000000fff000720c */ /* 0x040fe20003f25270 */
[----:B-1----:R-:W-:-:S03]  /*3a50*/  IMAD.SHL.U32 R3, R240, 0x20, RZ ;  /* 0x00000020f0037824 */ /* 0x002fc600078e00ff */
[----:B--2---:R-:W-:Y:S01]  /*3a60*/  LOP3.LUT R2, R0, 0x1c8, RZ, 0xc0, !PT ;  /* 0x000001c800027812 */ /* 0x004fe200078ec0ff */
[----:B------:R-:W-:-:S03]  /*3a70*/  IMAD.U32 R0, RZ, RZ, UR5 ;  /* 0x00000005ff007e24 */ /* 0x000fc6000f8e00ff */
[----:B------:R-:W-:-:S04]  /*3a80*/  LOP3.LUT R3, R2, 0x200, R3, 0xf8, !PT ;  /* 0x0000020002037812 */ /* 0x000fc800078ef803 */
[----:B------:R-:W-:-:S05]  /*3a90*/  IADD3 R2, PT, PT, R0, R3, R3 ;  /* 0x0000000300027210 */ /* 0x000fca0007ffe003 */
[----:B------:R-:W-:-:S05]  /*3aa0*/  VIADD R37, R2, 0x2080 ;  /* 0x0000208002257836 */ /* 0x000fca0000000000 */
[----:B------:R-:W-:-:S04]  /*3ab0*/  SHF.R.U32.HI R36, RZ, 0x3, R37 ;  /* 0x00000003ff247819 */ /* 0x000fc80000011625 */
[----:B------:R-:W-:Y:S01]  /*3ac0*/  LOP3.LUT R37, R37, 0x70, R36, 0x78, !PT ;  /* 0x0000007025257812 */ /* 0x000fe200078e7824 */
[----:B------:R-:W-:-:S04]  /*3ad0*/  VIADD R36, R2, 0x20a0 ;  /* 0x000020a002247836 */ /* 0x000fc80000000000 */
[----:B------:R-:W1:Y:S01]  /*3ae0*/  LDSM.16.M88.4 R52, [R37] ;  /* 0x000000002534783b */ /* 0x000e620000000200 */
[----:B------:R-:W-:-:S03]  /*3af0*/  SHF.R.U32.HI R3, RZ, 0x3, R36 ;  /* 0x00000003ff037819 */ /* 0x000fc60000011624 */
[----:B------:R-:W2:Y:S01]  /*3b00*/  LDSM.16.M88.4 R44, [R37+0x1800] ;  /* 0x00180000252c783b */ /* 0x000ea20000000200 */
[----:B------:R-:W-:Y:S01]  /*3b10*/  LOP3.LUT R36, R36, 0x70, R3, 0x78, !PT ;  /* 0x0000007024247812 */ /* 0x000fe200078e7803 */
[C---:B------:R-:W-:Y:S02]  /*3b20*/  VIADD R3, R2.reuse, 0x20c0 ;  /* 0x000020c002037836 */ /* 0x040fe40000000000 */
[----:B------:R-:W-:Y:S01]  /*3b30*/  LDSM.16.M88.4 R176, [R37+0x800] ;  /* 0x0008000025b0783b */ /* 0x000fe20000000200 */
[----:B------:R-:W-:Y:S02]  /*3b40*/  VIADD R2, R2, 0x20e0 ;  /* 0x000020e002027836 */ /* 0x000fe40000000000 */
[----:B------:R-:W-:Y:S01]  /*3b50*/  SHF.R.U32.HI R38, RZ, 0x3, R3 ;  /* 0x00000003ff267819 */ /* 0x000fe20000011603 */
[----:B------:R-:W3:Y:S03]  /*3b60*/  LDSM.16.M88.4 R64, [R36] ;  /* 0x000000002440783b */ /* 0x000ee60000000200 */
[----:B------:R-:W-:Y:S01]  /*3b70*/  LOP3.LUT R3, R3, 0x70, R38, 0x78, !PT ;  /* 0x0000007003037812 */ /* 0x000fe200078e7826 */
[----:B------:R-:W-:Y:S01]  /*3b80*/  LDSM.16.M88.4 R160, [R36+0x800] ;  /* 0x0008000024a0783b */ /* 0x000fe20000000200 */
[----:B------:R-:W-:-:S03]  /*3b90*/  SHF.R.U32.HI R38, RZ, 0x3, R2 ;  /* 0x00000003ff267819 */ /* 0x000fc60000011602 */
[----:B------:R-:W4:Y:S01]  /*3ba0*/  LDSM.16.M88.4 R40, [R3] ;  /* 0x000000000328783b */ /* 0x000f220000000200 */
[----:B------:R-:W-:-:S03]  /*3bb0*/  LOP3.LUT R2, R2, 0x70, R38, 0x78, !PT ;  /* 0x0000007002027812 */ /* 0x000fc600078e7826 */
[----:B------:R-:W-:Y:S04]  /*3bc0*/  LDSM.16.M88.4 R144, [R37+0x1000] ;  /* 0x001000002590783b */ /* 0x000fe80000000200 */
[----:B------:R-:W-:Y:S04]  /*3bd0*/  LDSM.16.M88.4 R184, [R3+0x1800] ;  /* 0x0018000003b8783b */ /* 0x000fe80000000200 */
[----:B------:R-:W-:Y:S04]  /*3be0*/  LDSM.16.M88.4 R224, [R3+0x2000] ;  /* 0x0020000003e0783b */ /* 0x000fe80000000200 */
[----:B------:R-:W-:Y:S01]  /*3bf0*/  LDSM.16.M88.4 R204, [R36+0x1000] ;  /* 0x0010000024cc783b */ /* 0x000fe20000000200 */
[C---:B-1----:R-:W-:Y:S03]  /*3c00*/  HMMA.16816.F32.BF16 R220, R72.reuse, R52, RZ ;  /* 0x0000003448dc723c */ /* 0x042fe600000418ff */
[----:B------:R-:W-:Y:S04]  /*3c10*/  LDSM.16.M88.4 R232, [R36+0x2800] ;  /* 0x0028000024e8783b */ /* 0x000fe80000000200 */
[----:B------:R-:W-:Y:S01]  /*3c20*/  LDSM.16.M88.4 R140, [R3+0x800] ;  /* 0x00080000038c783b */ /* 0x000fe20000000200 */
[C---:B------:R-:W-:Y:S08]  /*3c30*/  HMMA.16816.F32.BF16 R52, R72.reuse, R54, RZ ;  /* 0x000000364834723c */ /* 0x040ff000000418ff */
[----:B--2---:R-:W-:Y:S08]  /*3c40*/  HMMA.16816.F32.BF16 R180, R72, R44, RZ ;  /* 0x0000002c48b4723c */ /* 0x004ff000000418ff */
[C---:B---3--:R-:W-:Y:S08]  /*3c50*/  HMMA.16816.F32.BF16 R220, R76.reuse, R64, R220 ;  /* 0x000000404cdc723c */ /* 0x048ff000000418dc */
[----:B------:R-:W-:Y:S01]  /*3c60*/  HMMA.16816.F32.BF16 R64, R76, R66, R52 ;  /* 0x000000424c40723c */ /* 0x000fe20000041834 */
[----:B------:R-:W1:Y:S07]  /*3c70*/  LDSM.16.M88.4 R52, [R36+0x1800] ;  /* 0x001800002434783b */ /* 0x000e6e0000000200 */
[----:B------:R-:W-:Y:S08]  /*3c80*/  HMMA.16816.F32.BF16 R44, R72, R46, RZ ;  /* 0x0000002e482c723c */ /* 0x000ff000000418ff */
[C---:B----4-:R-:W-:Y:S08]  /*3c90*/  HMMA.16816.F32.BF16 R220, R80.reuse, R40, R220 ;  /* 0x0000002850dc723c */ /* 0x050ff000000418dc */
[----:B------:R-:W-:Y:S01]  /*3ca0*/  HMMA.16816.F32.BF16 R40, R80, R42, R64 ;  /* 0x0000002a5028723c */ /* 0x000fe20000041840 */
[----:B------:R-:W2:Y:S07]  /*3cb0*/  LDSM.16.M88.4 R64, [R37+0x2000] ;  /* 0x002000002540783b */ /* 0x000eae0000000200 */
[C---:B------:R-:W-:Y:S08]  /*3cc0*/  HMMA.16816.F32.BF16 R216, R72.reuse, R176, RZ ;  /* 0x000000b048d8723c */ /* 0x040ff000000418ff */
[----:B------:R-:W-:Y:S08]  /*3cd0*/  HMMA.16816.F32.BF16 R176, R72, R178, RZ ;  /* 0x000000b248b0723c */ /* 0x000ff000000418ff */
[C---:B-1----:R-:W-:Y:S08]  /*3ce0*/  HMMA.16816.F32.BF16 R180, R76.reuse, R52, R180 ;  /* 0x000000344cb4723c */ /* 0x042ff000000418b4 */
[C---:B------:R-:W-:Y:S01]  /*3cf0*/  HMMA.16816.F32.BF16 R52, R76.reuse, R54, R44 ;  /* 0x000000364c34723c */ /* 0x040fe2000004182c */
[----:B------:R-:W1:Y:S07]  /*3d00*/  LDSM.16.M88.4 R44, [R36+0x2000] ;  /* 0x00200000242c783b */ /* 0x000e6e0000000200 */
[C---:B------:R-:W-:Y:S08]  /*3d10*/  HMMA.16816.F32.BF16 R216, R76.reuse, R160, R216 ;  /* 0x000000a04cd8723c */ /* 0x040ff000000418d8 */
[----:B------:R-:W-:Y:S08]  /*3d20*/  HMMA.16816.F32.BF16 R160, R76, R162, R176 ;  /* 0x000000a24ca0723c */ /* 0x000ff000000418b0 */
[C---:B--2---:R-:W-:Y:S08]  /*3d30*/  HMMA.16816.F32.BF16 R176, R72.reuse, R64, RZ ;  /* 0x0000004048b0723c */ /* 0x044ff000000418ff */
[C---:B------:R-:W-:Y:S08]  /*3d40*/  HMMA.16816.F32.BF16 R64, R72.reuse, R66, RZ ;  /* 0x000000424840723c */ /* 0x040ff000000418ff */
[----:B------:R-:W-:Y:S08]  /*3d50*/  HMMA.16816.F32.BF16 R192, R72, R144, RZ ;  /* 0x0000009048c0723c */ /* 0x000ff000000418ff */
[C---:B-1----:R-:W-:Y:S08]  /*3d60*/  HMMA.16816.F32.BF16 R176, R76.reuse, R44, R176 ;  /* 0x0000002c4cb0723c */ /* 0x042ff000000418b0 */
[----:B------:R-:W-:Y:S01]  /*3d70*/  HMMA.16816.F32.BF16 R44, R76, R46, R64 ;  /* 0x0000002e4c2c723c */ /* 0x000fe20000041840 */
[----:B------:R-:W-:Y:S07]  /*3d80*/  LDSM.16.M88.4 R64, [R36+0x3000] ;  /* 0x003000002440783b */ /* 0x000fee0000000200 */
[----:B------:R-:W-:Y:S08]  /*3d90*/  HMMA.16816.F32.BF16 R144, R72, R146, RZ ;  /* 0x000000924890723c */ /* 0x000ff000000418ff */
[C---:B------:R-:W-:Y:S08]  /*3da0*/  HMMA.16816.F32.BF16 R180, R80.reuse, R184, R180 ;  /* 0x000000b850b4723c */ /* 0x040ff000000418b4 */
[C---:B------:R-:W-:Y:S01]  /*3db0*/  HMMA.16816.F32.BF16 R184, R80.reuse, R186, R52 ;  /* 0x000000ba50b8723c */ /* 0x040fe20000041834 */
[----:B------:R-:W1:Y:S07]  /*3dc0*/  LDSM.16.M88.4 R52, [R37+0x2800] ;  /* 0x002800002534783b */ /* 0x000e6e0000000200 */
[----:B------:R-:W-:Y:S08]  /*3dd0*/  HMMA.16816.F32.BF16 R176, R80, R224, R176 ;  /* 0x000000e050b0723c */ /* 0x000ff000000418b0 */
[----:B------:R-:W-:Y:S08]  /*3de0*/  HMMA.16816.F32.BF16 R192, R76, R204, R192 ;  /* 0x000000cc4cc0723c */ /* 0x000ff000000418c0 */
[----:B------:R-:W-:Y:S01]  /*3df0*/  HMMA.16816.F32.BF16 R224, R80, R226, R44 ;  /* 0x000000e250e0723c */ /* 0x000fe2000004182c */
[----:B------:R-:W2:Y:S07]  /*3e00*/  LDSM.16.M88.4 R44, [R37+0x3000] ;  /* 0x00300000252c783b */ /* 0x000eae0000000200 */
[----:B------:R-:W-:Y:S01]  /*3e10*/  HMMA.16816.F32.BF16 R204, R76, R206, R144 ;  /* 0x000000ce4ccc723c */ /* 0x000fe20000041890 */
[----:B------:R-:W3:Y:S07]  /*3e20*/  LDSM.16.M88.4 R144, [R3+0x1000] ;  /* 0x001000000390783b */ /* 0x000eee0000000200 */
[----:B------:R-:W-:Y:S08]  /*3e30*/  HMMA.16816.F32.BF16 R216, R80, R140, R216 ;  /* 0x0000008c50d8723c */ /* 0x000ff000000418d8 */
[C---:B-1----:R-:W-:Y:S08]  /*3e40*/  HMMA.16816.F32.BF16 R228, R72.reuse, R52, RZ ;  /* 0x0000003448e4723c */ /* 0x042ff000000418ff */
[----:B------:R-:W-:Y:S08]  /*3e50*/  HMMA.16816.F32.BF16 R52, R72, R54, RZ ;  /* 0x000000364834723c */ /* 0x000ff000000418ff */
[----:B------:R-:W-:Y:S08]  /*3e60*/  HMMA.16816.F32.BF16 R140, R80, R142, R160 ;  /* 0x0000008e508c723c */ /* 0x000ff000000418a0 */
[----:B--2---:R-:W-:Y:S08]  /*3e70*/  HMMA.16816.F32.BF16 R248, R72, R44, RZ ;  /* 0x0000002c48f8723c */ /* 0x004ff000000418ff */
[C---:B---3--:R-:W-:Y:S08]  /*3e80*/  HMMA.16816.F32.BF16 R192, R80.reuse, R144, R192 ;  /* 0x0000009050c0723c */ /* 0x048ff000000418c0 */
[----:B------:R-:W-:Y:S01]  /*3e90*/  HMMA.16816.F32.BF16 R204, R80, R146, R204 ;  /* 0x0000009250cc723c */ /* 0x000fe200000418cc */
[----:B------:R-:W1:Y:S07]  /*3ea0*/  LDSM.16.M88.4 R144, [R3+0x2800] ;  /* 0x002800000390783b */ /* 0x000e6e0000000200 */
[----:B------:R-:W-:Y:S08]  /*3eb0*/  HMMA.16816.F32.BF16 R44, R72, R46, RZ ;  /* 0x0000002e482c723c */ /* 0x000ff000000418ff */
[C---:B------:R-:W-:Y:S08]  /*3ec0*/  HMMA.16816.F32.BF16 R228, R76.reuse, R232, R228 ;  /* 0x000000e84ce4723c */ /* 0x040ff000000418e4 */
[C---:B------:R-:W-:Y:S01]  /*3ed0*/  HMMA.16816.F32.BF16 R232, R76.reuse, R234, R52 ;  /* 0x000000ea4ce8723c */ /* 0x040fe20000041834 */
[----:B------:R-:W2:Y:S07]  /*3ee0*/  LDSM.16.M88.4 R52, [R3+0x3000] ;  /* 0x003000000334783b */ /* 0x000eae0000000200 */
[C---:B------:R-:W-:Y:S08]  /*3ef0*/  HMMA.16816.F32.BF16 R248, R76.reuse, R64, R248 ;  /* 0x000000404cf8723c */ /* 0x040ff000000418f8 */
[----:B------:R-:W-:Y:S01]  /*3f00*/  HMMA.16816.F32.BF16 R64, R76, R66, R44 ;  /* 0x000000424c40723c */ /* 0x000fe2000004182c */
[----:B------:R-:W3:Y:S07]  /*3f10*/  LDSM.16.M88.4 R44, [R37+0x3800] ;  /* 0x00380000252c783b */ /* 0x000eee0000000200 */
[C---:B-1----:R-:W-:Y:S08]  /*3f20*/  HMMA.16816.F32.BF16 R228, R80.reuse, R144, R228 ;  /* 0x0000009050e4723c */ /* 0x042ff000000418e4 */
[C---:B------:R-:W-:Y:S01]  /*3f30*/  HMMA.16816.F32.BF16 R232, R80.reuse, R146, R232 ;  /* 0x0000009250e8723c */ /* 0x040fe200000418e8 */
[----:B------:R-:W1:Y:S07]  /*3f40*/  LDSM.16.M88.4 R144, [R36+0x3800] ;  /* 0x003800002490783b */ /* 0x000e6e0000000200 */
[C---:B--2---:R-:W-:Y:S08]  /*3f50*/  HMMA.16816.F32.BF16 R248, R80.reuse, R52, R248 ;  /* 0x0000003450f8723c */ /* 0x044ff000000418f8 */
[----:B------:R-:W-:Y:S08]  /*3f60*/  HMMA.16816.F32.BF16 R52, R80, R54, R64 ;  /* 0x000000365034723c */ /* 0x000ff00000041840 */
[C---:B---3--:R-:W-:Y:S08]  /*3f70*/  HMMA.16816.F32.BF16 R64, R72.reuse, R44, RZ ;  /* 0x0000002c4840723c */ /* 0x048ff000000418ff */
[----:B------:R-:W-:-:S12]  /*3f80*/  HMMA.16816.F32.BF16 R44, R72, R46, RZ ;  /* 0x0000002e482c723c */ /* 0x000fd800000418ff */
[C---:B-1----:R-:W-:Y:S08]  /*3f90*/  HMMA.16816.F32.BF16 R64, R76.reuse, R144, R64 ;  /* 0x000000904c40723c */ /* 0x042ff00000041840 */
[----:B------:R-:W-:Y:S01]  /*3fa0*/  HMMA.16816.F32.BF16 R44, R76, R146, R44 ;  /* 0x000000924c2c723c */ /* 0x000fe2000004182c */
[----:B------:R-:W1:Y:S11]  /*3fb0*/  LDSM.16.M88.4 R144, [R3+0x3800] ;  /* 0x003800000390783b */ /* 0x000e760000000200 */
[C---:B-1----:R-:W-:Y:S08]  /*3fc0*/  HMMA.16816.F32.BF16 R64, R80.reuse, R144, R64 ;  /* 0x000000905040723c */ /* 0x042ff00000041840 */
[----:B------:R-:W-:Y:S01]  /*3fd0*/  HMMA.16816.F32.BF16 R44, R80, R146, R44 ;  /* 0x00000092502c723c */ /* 0x000fe2000004182c */
[----:B------:R-:W1:Y:S07]  /*3fe0*/  LDSM.16.M88.4 R144, [R2] ;  /* 0x000000000290783b */ /* 0x000e6e0000000200 */
[C---:B-1----:R-:W-:Y:S08]  /*3ff0*/  HMMA.16816.F32.BF16 R220, R84.reuse, R144, R220 ;  /* 0x0000009054dc723c */ /* 0x042ff000000418dc */
[C---:B------:R-:W-:Y:S01]  /*4000*/  HMMA.16816.F32.BF16 R40, R84.reuse, R146, R40 ;  /* 0x000000925428723c */ /* 0x040fe20000041828 */
[----:B------:R-:W1:Y:S07]  /*4010*/  LDSM.16.M88.4 R144, [R2+0x800] ;  /* 0x000800000290783b */ /* 0x000e6e0000000200 */
        /* <DEDUP_REMOVED lines=19> */
[----:B------:R-:W-:Y:S01]  /*4150*/  HMMA.16816.F32.BF16 R44, R84, R146, R44 ;  /* 0x00000092542c723c */ /* 0x000fe2000004182c */
        /* <DEDUP_REMOVED lines=234> */
[----:B------:R-:W1:Y:S04]  /*5000*/  LDSM.16.M88.4 R144, [R36+0xf000] ;  /* 0x00f000002490783b */ /* 0x000e680000000200 */
[----:B------:R-:W2:Y:S03]  /*5010*/  LDSM.16.M88.4 R36, [R36+0xf800] ;  /* 0x00f800002424783b */ /* 0x000ea60000000200 */
[C---:B-1----:R-:W-:Y:S08]  /*5020*/  HMMA.16816.F32.BF16 R248, R124.reuse, R144, R248 ;  /* 0x000000907cf8723c */ /* 0x042ff000000418f8 */
[C---:B--2---:R-:W-:Y:S08]  /*5030*/  HMMA.16816.F32.BF16 R64, R124.reuse, R36, R64 ;  /* 0x000000247c40723c */ /* 0x044ff00000041840 */
[C---:B------:R-:W-:Y:S01]  /*5040*/  HMMA.16816.F32.BF16 R44, R124.reuse, R38, R44 ;  /* 0x000000267c2c723c */ /* 0x040fe2000004182c */
[----:B------:R-:W1:Y:S07]  /*5050*/  LDSM.16.M88.4 R36, [R3+0xc000] ;  /* 0x00c000000324783b */ /* 0x000e6e0000000200 */
[----:B------:R-:W-:Y:S08]  /*5060*/  HMMA.16816.F32.BF16 R52, R124, R146, R52 ;  /* 0x000000927c34723c */ /* 0x000ff00000041834 */
        /* <DEDUP_REMOVED lines=44> */
[----:B------:R1:W2:Y:S02]  /*5330*/  LDSM.16.M88.4 R52, [R2+0xf800] ;  /* 0x00f800000234783b */ /* 0x0002a40000000200 */
[----:B-1----:R-:W-:-:S04]  /*5340*/  @!P1 IMAD.MOV.U32 R2, RZ, RZ, 0x1 ;  /* 0x00000001ff029424 */ /* 0x002fc800078e00ff */
[----:B------:R1:W-:-:S12]  /*5350*/  @!P1 SYNCS.ARRIVE.TRANS64.ART0 RZ, [R0+URZ+0x8], R2 ;  /* 0x0000080200ff99a7 */ /* 0x0003d800085000ff */
[----:B------:R1:W-:Y:S04]  /*5360*/  STL.64 [R1], R140 ;  /* 0x0000008c01007387 */ /* 0x0003e80000100a00 */
[----:B------:R1:W-:Y:S01]  /*5370*/  STL.64 [R1+0x8], R142 ;  /* 0x0000088e01007387 */ /* 0x0003e20000100a00 */
[C---:B--2---:R-:W-:Y:S08]  /*5380*/  HMMA.16816.F32.BF16 R64, R132.reuse, R52, R64 ;  /* 0x000000348440723c */ /* 0x044ff00000041840 */
[----:B------:R-:W-:Y:S11]  /*5390*/  HMMA.16816.F32.BF16 R44, R132, R54, R44 ;  /* 0x00000036842c723c */ /* 0x000ff6000004182c */
[----:B------:R1:W-:Y:S04]  /*53a0*/  STL.64 [R1+0x10], R64 ;  /* 0x0000104001007387 */ /* 0x0003e80000100a00 */
[----:B------:R1:W-:Y:S04]  /*53b0*/  STL.64 [R1+0x18], R66 ;  /* 0x0000184201007387 */ /* 0x0003e80000100a00 */
[----:B------:R1:W-:Y:S04]  /*53c0*/  STL.64 [R1+0x20], R44 ;  /* 0x0000202c01007387 */ /* 0x0003e80000100a00 */
[----:B------:R1:W-:Y:S01]  /*53d0*/  STL.64 [R1+0x28], R46 ;  /* 0x0000282e01007387 */ /* 0x0003e20000100a00 */
[----:B------:R-:W-:Y:S05]  /*53e0*/  @P0 BRA `(.L_x_57) ;  /* 0x0000000400cc0947 */ /* 0x000fea0003800000 */
[----:B------:R-:W2:Y:S01]  /*53f0*/  LDL R240, [R1+0xa8] ;  /* 0x0000a80001f07983 */ /* 0x000ea20000100800 */
[----:B------:R-:W-:Y:S01]  /*5400*/  BSSY B1, `(.L_x_58) ;  /* 0x0000004000017945 */ /* 0x000fe20003800000 */
[----:B-12---:R-:W-:-:S04]  /*5410*/  IMAD.U32 R2, R240, -0x80000000, RZ ;  /* 0x80000000f0027824 */ /* 0x006fc800078e00ff */
[----:B------:R-:W1:Y:S02]  /*5420*/  SYNCS.PHASECHK.TRANS64.TRYWAIT P0, [R0+URZ+0x8], R2 ;  /* 0x00000802000075a7 */ /* 0x000e6400080011ff */
[----:B-1----:R-:W-:Y:S05]  /*5430*/  @!P0 BRA `(.L_x_59) ;  /* 0x0000005800e08947 */ /* 0x002fea0003800000 */
.L_x_105:
[----:B------:R-:W-:Y:S05]  /*5440*/  BSYNC B1 ;  /* 0x0000000000017941 */ /* 0x000fea0003800000 */
.L_x_58:
[----:B------:R-:W2:Y:S01]  /*5450*/  LDL R44, [R1+0xbc] ;  /* 0x0000bc00012c7983 */ /* 0x000ea20000100800 */
[----:B------:R-:W3:Y:S01]  /*5460*/  LDC.64 R46, c[0x0][0x348] ;  /* 0x0000d200ff2e7b82 */ /* 0x000ee20000000a00 */
[----:B------:R-:W-:-:S13]  /*5470*/  ELECT P0, URZ, PT ;  /* 0x0000000000ff782f */ /* 0x000fda0003800000 */
[----:B---3--:R-:W-:-:S04]  /*5480*/  @P0 IADD3 R2, P3, PT, R46, 0x80, RZ ;  /* 0x000000802e020810 */ /* 0x008fc80007f7e0ff */
[----:B------:R-:W-:Y:S01]  /*5490*/  @P0 R2UR UR5, R2 ;  /* 0x00000000020502ca */ /* 0x000fe200000e0000 */
[----:B------:R-:W-:Y:S01]  /*54a0*/  @P0 IMAD.X R2, RZ, RZ, R47, P3 ;  /* 0x000000ffff020224 */ /* 0x000fe200018e062f */
[----:B------:R-:W-:-:S04]  /*54b0*/  ELECT P3, URZ, PT ;  /* 0x0000000000ff782f */ /* 0x000fc80003860000 */
[----:B------:R-:W-:-:S07]  /*54c0*/  @P0 R2UR UR8, R2 ;  /* 0x00000000020802ca */ /* 0x000fce00000e0000 */
[----:B------:R-:W-:-:S06]  /*54d0*/  IMAD.U32 R2, RZ, RZ, UR5 ;  /* 0x00000005ff027e24 */ /* 0x000fcc000f8e00ff */
[----:B-1----:R-:W-:Y:S01]  /*54e0*/  IMAD.U32 R3, RZ, RZ, UR8 ;  /* 0x00000008ff037e24 */ /* 0x002fe2000f8e00ff */
[----:B------:R-:W-:Y:S01]  /*54f0*/  @P0 R2UR UR8, R2 ;  /* 0x00000000020802ca */ /* 0x000fe200000e0000 */
[----:B------:R-:W-:-:S04]  /*5500*/  @P3 IMAD.MOV.U32 R2, RZ, RZ, 0x10000 ;  /* 0x00010000ff023424 */ /* 0x000fc800078e00ff */
[----:B------:R1:W-:Y:S02]  /*5510*/  @P3 SYNCS.ARRIVE.TRANS64 RZ, [R0+URZ], R2 ;  /* 0x0000000200ff39a7 */ /* 0x0003e400080000ff */
[----:B-1----:R-:W-:-:S05]  /*5520*/  @P0 VIADD R2, R0, 0x2080 ;  /* 0x0000208000020836 */ /* 0x002fca0000000000 */
[----:B------:R-:W-:Y:S02]  /*5530*/  @P0 R2UR UR16, R2 ;  /* 0x00000000021002ca */ /* 0x000fe400000e0000 */
[----:B------:R-:W-:-:S05]  /*5540*/  LOP3.LUT R2, RZ, R247, RZ, 0x33, !PT ;  /* 0x000000f7ff027212 */ /* 0x000fca00078e33ff */
[----:B------:R-:W-:-:S04]  /*5550*/  IMAD.IADD R2, R245, 0x1, R2 ;  /* 0x00000001f5027824 */ /* 0x000fc800078e0202 */
[----:B------:R-:W-:-:S06]  /*5560*/  IMAD R2, R2, 0x4, R0 ;  /* 0x0000000402027824 */ /* 0x000fcc00078e0200 */
[----:B------:R-:W2:Y:S01]  /*5570*/  LDS R2, [R2+0x22080] ;  /* 0x0220800002027984 */ /* 0x000ea20000000800 */
[----:B------:R-:W-:-:S05]  /*5580*/  VOTEU.ANY UP0, P0 ;  /* 0x0000000000ff7886 */ /* 0x000fca0000000100 */
[----:B------:R-:W1:Y:S01]  /*5590*/  @UP0 S2UR UR20, SR_CTAID.Y ;  /* 0x00000000001409c3 */ /* 0x000e620000002600 */
[----:B------:R-:W-:Y:S02]  /*55a0*/  @P0 R2UR UR9, R3 ;  /* 0x00000000030902ca */ /* 0x000fe400000e0000 */
[----:B------:R-:W-:Y:S01]  /*55b0*/  PLOP3.LUT P3, PT, PT, PT, PT, 0x8, 0x80 ;  /* 0x000000000080781c */ /* 0x000fe20003f6e170 */
[----:B------:R-:W-:Y:S01]  /*55c0*/  VOTEU.ANY UP1, P0 ;  /* 0x0000000000ff7886 */ /* 0x000fe20000020100 */
[----:B------:R-:W-:Y:S01]  /*55d0*/  @UP0 UMOV UR18, URZ ;  /* 0x000000ff00120c82 */ /* 0x000fe20008000000 */
[----:B-12---:R-:W-:-:S10]  /*55e0*/  IMAD R2, R2, 0x80, R44 ;  /* 0x0000008002027824 */ /* 0x006fd400078e022c */
.L_x_60:
[----:B------:R-:W-:-:S13]  /*55f0*/  @P0 ELECT P3, URZ, PT ;  /* 0x0000000000ff082f */ /* 0x000fda0003860000 */
[----:B------:R-:W-:Y:S02]  /*5600*/  @P3 R2UR.BROADCAST UR19, R2 ;  /* 0x00000000021332ca */ /* 0x000fe400008e0000 */
[----:B------:R-:W-:Y:S02]  /*5610*/  @P3 R2UR.BROADCAST UR17, R0 ;  /* 0x00000000001132ca */ /* 0x000fe400008e0000 */
[----:B------:R-:W-:Y:S02]  /*5620*/  @P3 PLOP3.LUT P0, PT, P3, PT, PT, 0x8, 0x80 ;  /* 0x000000000080381c */ /* 0x000fe40001f0e170 */
[----:B------:R-:W-:-:S09]  /*5630*/  PLOP3.LUT P3, PT, PT, PT, PT, 0x8, 0x80 ;  /* 0x000000000080781c */ /* 0x000fd20003f6e170 */
[----:B------:R1:W-:Y:S02]  /*5640*/  @UP1 UTMALDG.3D [UR16], [UR8], desc[URZ] ;  /* 0x0000ff10080015b4 */ /* 0x0003e40008011000 */
[----:B-1----:R-:W-:Y:S05]  /*5650*/  @P0 BRA.U.ANY `(.L_x_60) ;  /* 0xfffffffd00e40947 */ /* 0x002fea000393ffff */
[----:B------:R-:W1:Y:S01]  /*5660*/  LDC.64 R44, c[0x0][0x348] ;  /* 0x0000d200ff2c7b82 */ /* 0x000e620000000a00 */
[----:B------:R-:W-:-:S13]  /*5670*/  ELECT P0, URZ, PT ;  /* 0x0000000000ff782f */ /* 0x000fda0003800000 */
[----:B------:R-:W-:Y:S01]  /*5680*/  VOTEU.ANY UP0, P0 ;  /* 0x0000000000ff7886 */ /* 0x000fe20000000100 */
[----:B------:R-:W-:-:S04]  /*5690*/  VOTEU.ANY UP1, P0 ;  /* 0x0000000000ff7886 */ /* 0x000fc80000020100 */
[----:B------:R-:W2:Y:S01]  /*56a0*/  @UP0 S2UR UR20, SR_CTAID.Y ;  /* 0x00000000001409c3 */ /* 0x000ea20000002600 */
[----:B------:R-:W-:Y:S01]  /*56b0*/  @UP0 UMOV UR18, 0x40 ;  /* 0x0000004000120882 */ /* 0x000fe20000000000 */
[----:B-1----:R-:W-:-:S04]  /*56c0*/  @P0 IADD3 R3, P3, PT, R44, 0x80, RZ ;  /* 0x000000802c030810 */ /* 0x002fc80007f7e0ff */
[----:B------:R-:W-:Y:S01]  /*56d0*/  @P0 R2UR UR5, R3 ;  /* 0x00000000030502ca */ /* 0x000fe200000e0000 */
[----:B------:R-:W-:Y:S01]  /*56e0*/  @P0 IMAD.X R3, RZ, RZ, R45, P3 ;  /* 0x000000ffff030224 */ /* 0x000fe200018e062d */
[----:B------:R-:W-:-:S04]  /*56f0*/  PLOP3.LUT P3, PT, PT, PT, PT, 0x8, 0x80 ;  /* 0x000000000080781c */ /* 0x000fc80003f6e170 */
[----:B------:R-:W-:Y:S01]  /*5700*/  @P0 R2UR UR8, R3 ;  /* 0x00000000030802ca */ /* 0x000fe200000e0000 */
[----:B------:R-:W-:-:S05]  /*5710*/  @P0 VIADD R3, R0, 0x6080 ;  /* 0x0000608000030836 */ /* 0x000fca0000000000 */
[----:B------:R-:W-:Y:S01]  /*5720*/  @P0 R2UR UR16, R3 ;  /* 0x00000000031002ca */ /* 0x000fe200000e0000 */
[----:B------:R-:W-:-:S06]  /*5730*/  IMAD.U32 R44, RZ, RZ, UR5 ;  /* 0x00000005ff2c7e24 */ /* 0x000fcc000f8e00ff */
[----:B------:R-:W-:Y:S01]  /*5740*/  IMAD.U32 R45, RZ, RZ, UR8 ;  /* 0x00000008ff2d7e24 */ /* 0x000fe2000f8e00ff */
[----:B------:R-:W-:-:S04]  /*5750*/  @P0 R2UR UR8, R44 ;  /* 0x000000002c0802ca */ /* 0x000fc800000e0000 */
[----:B--2---:R-:W-:-:S15]  /*5760*/  @P0 R2UR UR9, R45 ;  /* 0x000000002d0902ca */ /* 0x004fde00000e0000 */
.L_x_61:
        /* <DEDUP_REMOVED lines=24> */
.L_x_62:
        /* <DEDUP_REMOVED lines=24> */
.L_x_63:
[----:B------:R-:W-:-:S13]  /*5a70*/  @P0 ELECT P3, URZ, PT ;  /* 0x0000000000ff082f */ /* 0x000fda0003860000 */
[----:B------:R-:W-:Y:S02]  /*5a80*/  @P3 R2UR.BROADCAST UR19, R2 ;  /* 0x00000000021332ca */ /* 0x000fe400008e0000 */
[----:B------:R-:W-:Y:S02]  /*5a90*/  @P3 R2UR.BROADCAST UR17, R0 ;  /* 0x00000000001132ca */ /* 0x000fe400008e0000 */
[----:B------:R-:W-:Y:S02]  /*5aa0*/  @P3 PLOP3.LUT P0, PT, P3, PT, PT, 0x8, 0x80 ;  /* 0x000000000080381c */ /* 0x000fe40001f0e170 */
[----:B------:R-:W-:-:S09]  /*5ab0*/  PLOP3.LUT P3, PT, PT, PT, PT, 0x8, 0x80 ;  /* 0x000000000080781c */ /* 0x000fd20003f6e170 */
[----:B------:R1:W-:Y:S02]  /*5ac0*/  @UP1 UTMALDG.3D [UR16], [UR8], desc[URZ] ;  /* 0x0000ff10080015b4 */ /* 0x0003e40008011000 */
[----:B-1----:R-:W-:Y:S05]  /*5ad0*/  @P0 BRA.U.ANY `(.L_x_63) ;  /* 0xfffffffd00e40947 */ /* 0x002fea000393ffff */
[----:B------:R-:W2:Y:S01]  /*5ae0*/  LDL.LU R3, [R1+0xa8] ;  /* 0x0000a80001037983 */ /* 0x000ea20000300800 */
[----:B------:R-:W-:Y:S01]  /*5af0*/  VIADD R247, R247, 0x1 ;  /* 0x00000001f7f77836 */ /* 0x000fe20000000000 */
[----:B--2---:R-:W-:-:S05]  /*5b00*/  LOP3.LUT R3, R3, 0x1, RZ, 0x3c, !PT ;  /* 0x0000000103037812 */ /* 0x004fca00078e3cff */
[----:B------:R2:W-:Y:S02]  /*5b10*/  STL [R1+0xa8], R3 ;  /* 0x0000a80301007387 */ /* 0x0005e40000100800 */
.L_x_57:
[----:B------:R-:W-:Y:S05]  /*5b20*/  BSYNC B0 ;  /* 0x0000000000007941 */ /* 0x000fea0003800000 */
.L_x_56:
[----:B-1----:R-:W3:Y:S04]  /*5b30*/  LDL R2, [R1+0xa0] ;  /* 0x0000a00001027983 */ /* 0x002ee80000100800 */
[----:B------:R-:W4:Y:S04]  /*5b40*/  LDL.LU R241, [R1+0xa4] ;  /* 0x0000a40001f17983 */ /* 0x000f280000300800 */
[----:B------:R-:W4:Y:S01]  /*5b50*/  LDL R240, [R1+0xb4] ;  /* 0x0000b40001f07983 */ /* 0x000f220000100800 */
[----:B--2---:R-:W1:Y:S01]  /*5b60*/  S2R R3, SR_TID.X ;  /* 0x0000000000037919 */ /* 0x004e620000002100 */
[----:B------:R-:W-:Y:S01]  /*5b70*/  BSSY B0, `(.L_x_64) ;  /* 0x0000155000007945 */ /* 0x000fe20003800000 */
[----:B-1----:R-:W-:-:S02]  /*5b80*/  ISETP.GT.U32.AND P3, PT, R3, 0xf, PT ;  /* 0x0000000f0300780c */ /* 0x002fc40003f64070 */
[----:B---3--:R-:W-:-:S04]  /*5b90*/  ISETP.NE.AND P0, PT, R2, RZ, PT ;  /* 0x000000ff0200720c */ /* 0x008fc80003f05270 */
[----:B----4-:R-:W-:-:S05]  /*5ba0*/  FSEL R241, R241, R240, !P0 ;  /* 0x000000f0f1f17208 */ /* 0x010fca0004000000 */
[----:B------:R1:W-:Y:S02]  /*5bb0*/  STL [R1+0xa4], R241 ;  /* 0x0000a4f101007387 */ /* 0x0003e40000100800 */
[----:B------:R-:W-:Y:S05]  /*5bc0*/  @P3 BRA `(.L_x_65) ;  /* 0x00000014003c3947 */ /* 0x000fea0003800000 */
[----:B------:R-:W2:Y:S04]  /*5bd0*/  LDL.LU R3, [R1+0x4] ;  /* 0x0000040001037983 */ /* 0x000ea80000300800 */
[----:B------:R-:W3:Y:S04]  /*5be0*/  LDL.LU R2, [R1+0x24] ;  /* 0x0000240001027983 */ /* 0x000ee80000300800 */
[----:B------:R-:W4:Y:S04]  /*5bf0*/  LDL.LU R55, [R1+0x14] ;  /* 0x0000140001377983 */ /* 0x000f280000300800 */
[----:B------:R-:W5:Y:S04]  /*5c00*/  LDL.LU R53, [R1] ;  /* 0x0000000001357983 */ /* 0x000f680000300800 */
[----:B------:R-:W5:Y:S04]  /*5c10*/  LDL.LU R142, [R1+0x20] ;  /* 0x00002000018e7983 */ /* 0x000f680000300800 */
[----:B------:R-:W5:Y:S01]  /*5c20*/  LDL.LU R146, [R1+0x10] ;  /* 0x0000100001927983 */ /* 0x000f620000300800 */
[----:B------:R-:W-:Y:S01]  /*5c30*/  FMUL R52, R185, UR4 ;  /* 0x00000004b9347c20 */ /* 0x000fe20008400000 */
        /* <DEDUP_REMOVED lines=23> */
[----:B------:R-:W-:Y:S01]  /*5db0*/  UMOV UR5, 0xf ;  /* 0x0000000f00057882 */ /* 0x000fe20000000000 */
[----:B--2---:R-:W-:Y:S01]  /*5dc0*/  FMUL R45, R3, UR4 ;  /* 0x00000004032d7c20 */ /* 0x004fe20008400000 */
[----:B---3--:R-:W-:-:S04]  /*5dd0*/  FMUL R44, R2, UR4 ;  /* 0x00000004022c7c20 */ /* 0x008fc80008400000 */
[----:B------:R-:W-:Y:S01]  /*5de0*/  FMNMX.NAN R2, R45, R64, !PT ;  /* 0x000000402d027209 */ /* 0x000fe20007820000 */
[----:B----4-:R-:W-:Y:S01]  /*5df0*/  FMUL R37, R55, UR4 ;  /* 0x0000000437257c20 */ /* 0x010fe20008400000 */
[----:B------:R-:W-:Y:S01]  /*5e00*/  FMNMX.NAN R3, R44, R52, !PT ;  /* 0x000000342c037209 */ /* 0x000fe20007820000 */
[----:B------:R-:W-:Y:S01]  /*5e10*/  FMUL R55, R229, UR4 ;  /* 0x00000004e5377c20 */ /* 0x000fe20008400000 */
[----:B------:R-:W-:Y:S01]  /*5e20*/  FMNMX3.NAN R2, R140, R46, R2, !PT ;  /* 0x0000002e8c027276 */ /* 0x000fe20007820002 */
[----:B-----5:R-:W-:Y:S01]  /*5e30*/  FMUL R53, R53, UR4 ;  /* 0x0000000435357c20 */ /* 0x020fe20008400000 */
[----:B------:R-:W-:Y:S01]  /*5e40*/  FMNMX3.NAN R3, R67, R41, R3, !PT ;  /* 0x0000002943037276 */ /* 0x000fe20007820003 */
[----:B------:R-:W-:-:S03]  /*5e50*/  FMUL R181, R142, UR4 ;  /* 0x000000048eb57c20 */ /* 0x000fc60008400000 */
[----:B------:R-:W-:Y:S01]  /*5e60*/  FMNMX.NAN R144, R3, R2, !PT ;  /* 0x0000000203907209 */ /* 0x000fe20007820000 */
[----:B------:R-:W-:Y:S01]  /*5e70*/  FMUL R142, R184, UR4 ;  /* 0x00000004b88e7c20 */ /* 0x000fe20008400000 */
[----:B------:R-:W-:Y:S01]  /*5e80*/  FMNMX.NAN R3, R37, R66, !PT ;  /* 0x0000004225037209 */ /* 0x000fe20007820000 */
[----:B------:R-:W-:Y:S01]  /*5e90*/  FMUL R221, R146, UR4 ;  /* 0x0000000492dd7c20 */ /* 0x000fe20008400000 */
[----:B------:R-:W-:Y:S02]  /*5ea0*/  FMNMX.NAN R2, R47, R141, !PT ;  /* 0x0000008d2f027209 */ /* 0x000fe40007820000 */
[----:B------:R-:W-:Y:S02]  /*5eb0*/  FMNMX3.NAN R3, R147, R55, R3, !PT ;  /* 0x0000003793037276 */ /* 0x000fe40007820003 */
[----:B------:R-:W-:-:S04]  /*5ec0*/  FMNMX3.NAN R2, R162, R54, R2, !PT ;  /* 0x00000036a2027276 */ /* 0x000fc80007820002 */
[----:B------:R-:W-:Y:S02]  /*5ed0*/  FMNMX3.NAN R144, R2, R3, R144, !PT ;  /* 0x0000000302907276 */ /* 0x000fe40007820090 */
[----:B------:R-:W-:Y:S02]  /*5ee0*/  FMNMX.NAN R3, R181, R142, !PT ;  /* 0x0000008eb5037209 */ /* 0x000fe40007820000 */
[----:B------:R-:W-:Y:S02]  /*5ef0*/  FMNMX.NAN R2, R53, R161, !PT ;  /* 0x000000a135027209 */ /* 0x000fe40007820000 */
[----:B------:R-:W-:Y:S02]  /*5f00*/  FMNMX3.NAN R3, R36, R224, R3, !PT ;  /* 0x000000e024037276 */ /* 0x000fe40007820003 */
[----:B------:R-:W-:-:S04]  /*5f10*/  FMNMX3.NAN R2, R40, R65, R2, !PT ;  /* 0x0000004128027276 */ /* 0x000fc80007820002 */
[----:B------:R-:W-:Y:S02]  /*5f20*/  FMNMX.NAN R145, R3, R2, !PT ;  /* 0x0000000203917209 */ /* 0x000fe40007820000 */
[----:B------:R-:W-:Y:S02]  /*5f30*/  FMNMX.NAN R3, R221, R163, !PT ;  /* 0x000000a3dd037209 */ /* 0x000fe40007820000 */
[----:B------:R-:W-:Y:S02]  /*5f40*/  FMNMX.NAN R2, R225, R176, !PT ;  /* 0x000000b0e1027209 */ /* 0x000fe40007820000 */
[----:B------:R-:W-:Y:S02]  /*5f50*/  FMNMX3.NAN R3, R177, R220, R3, !PT ;  /* 0x000000dcb1037276 */ /* 0x000fe40007820003 */
[----:B------:R-:W-:-:S04]  /*5f60*/  FMNMX3.NAN R2, R180, R143, R2, !PT ;  /* 0x0000008fb4027276 */ /* 0x000fc80007820002 */
[----:B------:R-:W-:-:S04]  /*5f70*/  FMNMX3.NAN R2, R2, R3, R145, !PT ;  /* 0x0000000302027276 */ /* 0x000fc80007820091 */
[----:B------:R-:W-:Y:S01]  /*5f80*/  FMNMX.NAN R2, R144, R2, !PT ;  /* 0x0000000290027209 */ /* 0x000fe20007820000 */
[----:B------:R-:W-:Y:S06]  /*5f90*/  BRA.DIV UR5, `(.L_x_66) ;  /* 0x0000005205207947 */ /* 0x000fec000b800000 */
[----:B------:R-:W-:Y:S02]  /*5fa0*/  IMAD.MOV.U32 R3, RZ, RZ, 0xf ;  /* 0x0000000fff037424 */ /* 0x000fe400078e00ff */
[----:B------:R-:W-:-:S04]  /*5fb0*/  IMAD.MOV.U32 R144, RZ, RZ, 0xf ;  /* 0x0000000fff907424 */ /* 0x000fc800078e00ff */
[----:B------:R-:W2:Y:S02]  /*5fc0*/  SHFL.BFLY PT, R3, R2, 0x2, 0x1f ;  /* 0x0c401f0002037f89 */ /* 0x000ea400000e0000 */
[----:B--2---:R-:W-:Y:S01]  /*5fd0*/  FMNMX R2, R2, R3, !PT ;  /* 0x0000000302027209 */ /* 0x004fe20007800000 */
[----:B------:R-:W-:-:S06]  /*5fe0*/  IMAD.MOV.U32 R3, RZ, RZ, 0xf ;  /* 0x0000000fff037424 */ /* 0x000fcc00078e00ff */
[----:B------:R-:W2:Y:S02]  /*5ff0*/  SHFL.BFLY PT, R3, R2, 0x1, 0x1f ;  /* 0x0c201f0002037f89 */ /* 0x000ea400000e0000 */
[----:B--2---:R-:W-:-:S04]  /*6000*/  FMNMX R3, R2, R3, !PT ;  /* 0x0000000302037209 */ /* 0x004fc80007800000 */
[----:B------:R-:W-:-:S04]  /*6010*/  FMNMX R2, R241, R3, !PT ;  /* 0x00000003f1027209 */ /* 0x000fc80007800000 */
[----:B------:R-:W-:-:S05]  /*6020*/  FSEL R3, R3, R2, !P0 ;  /* 0x0000000203037208 */ /* 0x000fca0004000000 */
[--C-:B------:R-:W-:Y:S01]  /*6030*/  FADD R180, R180, -R3.reuse ;  /* 0x80000003b4b47221 */ /* 0x100fe20000000000 */
[--C-:B------:R-:W-:Y:S01]  /*6040*/  FADD R162, R162, -R3.reuse ;  /* 0x80000003a2a27221 */ /* 0x100fe20000000000 */
[--C-:B------:R-:W-:Y:S01]  /*6050*/  FADD R40, R40, -R3.reuse ;  /* 0x8000000328287221 */ /* 0x100fe20000000000 */
[--C-:B------:R-:W-:Y:S01]  /*6060*/  FADD R140, R140, -R3.reuse ;  /* 0x800000038c8c7221 */ /* 0x100fe20000000000 */
[----:B------:R-:W-:Y:S01]  /*6070*/  FMUL R180, R180, 1.4426950216293334961 ;  /* 0x3fb8aa3bb4b47820 */ /* 0x000fe20000400000 */
[----:B------:R-:W-:Y:S01]  /*6080*/  FMUL R162, R162, 1.4426950216293334961 ;  /* 0x3fb8aa3ba2a27820 */ /* 0x000fe20000400000 */
[----:B------:R-:W-:Y:S01]  /*6090*/  FMUL R40, R40, 1.4426950216293334961 ;  /* 0x3fb8aa3b28287820 */ /* 0x000fe20000400000 */
[--C-:B------:R-:W-:Y:S01]  /*60a0*/  FADD R161, R161, -R3.reuse ;  /* 0x80000003a1a17221 */ /* 0x100fe20000000000 */
[----:B------:R-:W2:Y:S01]  /*60b0*/  MUFU.EX2 R217, R180 ;  /* 0x000000b400d97308 */ /* 0x000ea20000000800 */
[----:B------:R-:W-:Y:S01]  /*60c0*/  FMUL R140, R140, 1.4426950216293334961 ;  /* 0x3fb8aa3b8c8c7820 */ /* 0x000fe20000400000 */
[--C-:B------:R-:W-:Y:S01]  /*60d0*/  FADD R177, R177, -R3.reuse ;  /* 0x80000003b1b17221 */ /* 0x100fe20000000000 */
[--C-:B------:R-:W-:Y:S01]  /*60e0*/  FADD R147, R147, -R3.reuse ;  /* 0x8000000393937221 */ /* 0x100fe20000000000 */
[--C-:B------:R-:W-:Y:S01]  /*60f0*/  FADD R52, R52, -R3.reuse ;  /* 0x8000000334347221 */ /* 0x100fe20000000000 */
[--C-:B------:R-:W-:Y:S01]  /*6100*/  FADD R143, R143, -R3.reuse ;  /* 0x800000038f8f7221 */ /* 0x100fe20000000000 */
[----:B------:R-:W-:Y:S01]  /*6110*/  FMUL R161, R161, 1.4426950216293334961 ;  /* 0x3fb8aa3ba1a17820 */ /* 0x000fe20000400000 */
[--C-:B------:R-:W-:Y:S01]  /*6120*/  FADD R54, R54, -R3.reuse ;  /* 0x8000000336367221 */ /* 0x100fe20000000000 */
[----:B------:R-:W3:Y:S01]  /*6130*/  MUFU.EX2 R216, R162 ;  /* 0x000000a200d87308 */ /* 0x000ee20000000800 */
[----:B------:R-:W-:Y:S01]  /*6140*/  FMUL R177, R177, 1.4426950216293334961 ;  /* 0x3fb8aa3bb1b17820 */ /* 0x000fe20000400000 */
[----:B------:R-:W-:Y:S01]  /*6150*/  FMUL R147, R147, 1.4426950216293334961 ;  /* 0x3fb8aa3b93937820 */ /* 0x000fe20000400000 */
[----:B------:R-:W-:Y:S01]  /*6160*/  FMUL R52, R52, 1.4426950216293334961 ;  /* 0x3fb8aa3b34347820 */ /* 0x000fe20000400000 */
[----:B------:R-:W-:Y:S01]  /*6170*/  FMUL R143, R143, 1.4426950216293334961 ;  /* 0x3fb8aa3b8f8f7820 */ /* 0x000fe20000400000 */
[--C-:B------:R-:W-:Y:S01]  /*6180*/  FADD R36, R36, -R3.reuse ;  /* 0x8000000324247221 */ /* 0x100fe20000000000 */
[----:B------:R-:W-:Y:S01]  /*6190*/  FMUL R54, R54, 1.4426950216293334961 ;  /* 0x3fb8aa3b36367820 */ /* 0x000fe20000400000 */
[--C-:B------:R-:W-:Y:S01]  /*61a0*/  FADD R67, R67, -R3.reuse ;  /* 0x8000000343437221 */ /* 0x100fe20000000000 */
[----:B------:R-:W4:Y:S01]  /*61b0*/  MUFU.EX2 R40, R40 ;  /* 0x0000002800287308 */ /* 0x000f220000000800 */
[----:B------:R-:W-:Y:S01]  /*61c0*/  FMUL R36, R36, 1.4426950216293334961 ;  /* 0x3fb8aa3b24247820 */ /* 0x000fe20000400000 */
[--C-:B------:R-:W-:Y:S01]  /*61d0*/  FADD R176, R176, -R3.reuse ;  /* 0x80000003b0b07221 */ /* 0x100fe20000000000 */
[----:B------:R-:W-:Y:S01]  /*61e0*/  FMUL R67, R67, 1.4426950216293334961 ;  /* 0x3fb8aa3b43437820 */ /* 0x000fe20000400000 */
[--C-:B------:R-:W-:Y:S01]  /*61f0*/  FADD R141, R141, -R3.reuse ;  /* 0x800000038d8d7221 */ /* 0x100fe20000000000 */
[--C-:B------:R-:W-:Y:S01]  /*6200*/  FADD R64, R64, -R3.reuse ;  /* 0x8000000340407221 */ /* 0x100fe20000000000 */
[----:B------:R-:W-:Y:S01]  /*6210*/  FMUL R176, R176, 1.4426950216293334961 ;  /* 0x3fb8aa3bb0b07820 */ /* 0x000fe20000400000 */
[--C-:B------:R-:W-:Y:S01]  /*6220*/  FADD R163, R163, -R3.reuse ;  /* 0x80000003a3a37221 */ /* 0x100fe20000000000 */
[----:B------:R-:W5:Y:S01]  /*6230*/  MUFU.EX2 R205, R140 ;  /* 0x0000008c00cd7308 */ /* 0x000f620000000800 */
[----:B------:R-:W-:Y:S01]  /*6240*/  FMUL R141, R141, 1.4426950216293334961 ;  /* 0x3fb8aa3b8d8d7820 */ /* 0x000fe20000400000 */
[----:B------:R-:W-:Y:S01]  /*6250*/  FMUL R64, R64, 1.4426950216293334961 ;  /* 0x3fb8aa3b40407820 */ /* 0x000fe20000400000 */
[----:B------:R-:W-:Y:S01]  /*6260*/  FMUL R163, R163, 1.4426950216293334961 ;  /* 0x3fb8aa3ba3a37820 */ /* 0x000fe20000400000 */
[--C-:B------:R-:W-:Y:S01]  /*6270*/  FADD R66, R66, -R3.reuse ;  /* 0x8000000342427221 */ /* 0x100fe20000000000 */
[--C-:B------:R-:W-:Y:S01]  /*6280*/  FADD R142, R142, -R3.reuse ;  /* 0x800000038e8e7221 */ /* 0x100fe20000000000 */
[--C-:B------:R-:W-:Y:S01]  /*6290*/  FADD R65, R65, -R3.reuse ;  /* 0x8000000341417221 */ /* 0x100fe20000000000 */
[--C-:B------:R-:W-:Y:S01]  /*62a0*/  FADD R220, R220, -R3.reuse ;  /* 0x80000003dcdc7221 */ /* 0x100fe20000000000 */
[----:B------:R-:W-:Y:S01]  /*62b0*/  MUFU.EX2 R180, R161 ;  /* 0x000000a100b47308 */ /* 0x000fe20000000800 */
[----:B------:R-:W-:Y:S01]  /*62c0*/  FMUL R66, R66, 1.4426950216293334961 ;  /* 0x3fb8aa3b42427820 */ /* 0x000fe20000400000 */
[----:B------:R-:W-:Y:S01]  /*62d0*/  FMUL R142, R142, 1.4426950216293334961 ;  /* 0x3fb8aa3b8e8e7820 */ /* 0x000fe20000400000 */
[----:B------:R-:W-:Y:S01]  /*62e0*/  FMUL R65, R65, 1.4426950216293334961 ;  /* 0x3fb8aa3b41417820 */ /* 0x000fe20000400000 */
[----:B------:R-:W-:Y:S01]  /*62f0*/  FMUL R220, R220, 1.4426950216293334961 ;  /* 0x3fb8aa3bdcdc7820 */ /* 0x000fe20000400000 */
[--C-:B------:R-:W-:Y:S01]  /*6300*/  FADD R55, R55, -R3.reuse ;  /* 0x8000000337377221 */ /* 0x100fe20000000000 */
[--C-:B------:R-:W-:Y:S01]  /*6310*/  FADD R224, R224, -R3.reuse ;  /* 0x80000003e0e07221 */ /* 0x100fe20000000000 */
[--C-:B------:R-:W-:Y:S01]  /*6320*/  FADD R225, R225, -R3.reuse ;  /* 0x80000003e1e17221 */ /* 0x100fe20000000000 */
[----:B------:R-:W1:Y:S01]  /*6330*/  MUFU.EX2 R204, R177 ;  /* 0x000000b100cc7308 */ /* 0x000e620000000800 */
[----:B------:R-:W-:Y:S01]  /*6340*/  FMUL R55, R55, 1.4426950216293334961 ;  /* 0x3fb8aa3b37377820 */ /* 0x000fe20000400000 */
[----:B------:R-:W-:Y:S01]  /*6350*/  FMUL R224, R224, 1.4426950216293334961 ;  /* 0x3fb8aa3be0e07820 */ /* 0x000fe20000400000 */
[--C-:B------:R-:W-:Y:S01]  /*6360*/  FADD R53, R53, -R3.reuse ;  /* 0x8000000335357221 */ /* 0x100fe20000000000 */
[--C-:B------:R-:W-:Y:S01]  /*6370*/  FADD R45, R45, -R3.reuse ;  /* 0x800000032d2d7221 */ /* 0x100fe20000000000 */
[----:B------:R-:W-:Y:S01]  /*6380*/  FMUL R225, R225, 1.4426950216293334961 ;  /* 0x3fb8aa3be1e17820 */ /* 0x000fe20000400000 */
[--C-:B------:R-:W-:Y:S01]  /*6390*/  FADD R47, R47, -R3.reuse ;  /* 0x800000032f2f7221 */ /* 0x100fe20000000000 */
[----:B------:R-:W-:Y:S01]  /*63a0*/  FMUL R53, R53, 1.4426950216293334961 ;  /* 0x3fb8aa3b35357820 */ /* 0x000fe20000400000 */
[----:B------:R2:W-:Y:S01]  /*63b0*/  MUFU.EX2 R161, R52 ;  /* 0x0000003400a17308 */ /* 0x0005e20000000800 */
[----:B------:R-:W-:Y:S01]  /*63c0*/  FMUL R45, R45, 1.4426950216293334961 ;  /* 0x3fb8aa3b2d2d7820 */ /* 0x000fe20000400000 */
[----:B------:R-:W-:Y:S01]  /*63d0*/  FMUL R47, R47, 1.4426950216293334961 ;  /* 0x3fb8aa3b2f2f7820 */ /* 0x000fe20000400000 */
[--C-:B------:R-:W-:Y:S01]  /*63e0*/  FADD R221, R221, -R3.reuse ;  /* 0x80000003dddd7221 */ /* 0x100fe20000000000 */
[--C-:B------:R-:W-:Y:S01]  /*63f0*/  FADD R181, R181, -R3.reuse ;  /* 0x80000003b5b57221 */ /* 0x100fe20000000000 */
[----:B------:R-:W-:-:S02]  /*6400*/  FADD R44, R44, -R3 ;  /* 0x800000032c2c7221 */ /* 0x000fc40000000000 */
[----:B------:R-:W-:Y:S01]  /*6410*/  FMUL R221, R221, 1.4426950216293334961 ;  /* 0x3fb8aa3bdddd7820 */ /* 0x000fe20000400000 */
[----:B------:R-:W1:Y:S01]  /*6420*/  MUFU.EX2 R193, R147 ;  /* 0x0000009300c17308 */ /* 0x000e620000000800 */
[----:B--2---:R-:W-:Y:S01]  /*6430*/  FADD R52, RZ, R217 ;  /* 0x000000d9ff347221 */ /* 0x004fe20000000000 */
[----:B------:R-:W-:Y:S01]  /*6440*/  FMUL R181, R181, 1.4426950216293334961 ;  /* 0x3fb8aa3bb5b57820 */ /* 0x000fe20000400000 */
[----:B------:R-:W-:-:S05]  /*6450*/  FMUL R44, R44, 1.4426950216293334961 ;  /* 0x3fb8aa3b2c2c7820 */ /* 0x000fca0000400000 */
[----:B------:R-:W-:Y:S08]  /*6460*/  MUFU.EX2 R147, R143 ;  /* 0x0000008f00937308 */ /* 0x000ff00000000800 */
[----:B------:R2:W-:Y:S08]  /*6470*/  MUFU.EX2 R143, R54 ;  /* 0x00000036008f7308 */ /* 0x0005f00000000800 */
[----:B------:R-:W1:Y:S01]  /*6480*/  MUFU.EX2 R36, R36 ;  /* 0x0000002400247308 */ /* 0x000e620000000800 */
[--C-:B--2---:R-:W-:Y:S01]  /*6490*/  FADD R54, R46, -R3.reuse ;  /* 0x800000032e367221 */ /* 0x104fe20000000000 */
[----:B---3--:R-:W-:Y:S01]  /*64a0*/  FADD R46, R216, R52 ;  /* 0x00000034d82e7221 */ /* 0x008fe20000000000 */
[----:B------:R-:W-:-:S02]  /*64b0*/  FADD R52, R41, -R3 ;  /* 0x8000000329347221 */ /* 0x000fc40000000000 */
[----:B------:R-:W-:Y:S01]  /*64c0*/  FMUL R54, R54, 1.4426950216293334961 ;  /* 0x3fb8aa3b36367820 */ /* 0x000fe20000400000 */
[----:B----4-:R-:W-:Y:S01]  /*64d0*/  FADD R46, R40, R46 ;  /* 0x0000002e282e7221 */ /* 0x010fe20000000000 */
[----:B------:R-:W-:Y:S01]  /*64e0*/  FMUL R52, R52, 1.4426950216293334961 ;  /* 0x3fb8aa3b34347820 */ /* 0x000fe20000400000 */
[----:B------:R-:W2:Y:S02]  /*64f0*/  MUFU.EX2 R192, R67 ;  /* 0x0000004300c07308 */ /* 0x000ea40000000800 */
[----:B-----5:R-:W-:-:S04]  /*6500*/  FADD R46, R205, R46 ;  /* 0x0000002ecd2e7221 */ /* 0x020fc80000000000 */
[----:B-1----:R-:W-:Y:S02]  /*6510*/  FADD R46, R204, R46 ;  /* 0x0000002ecc2e7221 */ /* 0x002fe40000000000 */
[----:B------:R-:W1:Y:S02]  /*6520*/  MUFU.EX2 R185, R176 ;  /* 0x000000b000b97308 */ /* 0x000e640000000800 */
[----:B------:R-:W-:-:S04]  /*6530*/  FADD R46, R193, R46 ;  /* 0x0000002ec12e7221 */ /* 0x000fc80000000000 */
[----:B------:R-:W-:Y:S02]  /*6540*/  FADD R46, R36, R46 ;  /* 0x0000002e242e7221 */ /* 0x000fe40000000000 */
[----:B------:R-:W3:Y:S02]  /*6550*/  MUFU.EX2 R184, R141 ;  /* 0x0000008d00b87308 */ /* 0x000ee40000000800 */
[----:B--2---:R-:W-:-:S06]  /*6560*/  FADD R46, R192, R46 ;  /* 0x0000002ec02e7221 */ /* 0x004fcc0000000000 */
[----:B------:R-:W2:Y:S01]  /*6570*/  MUFU.EX2 R177, R64 ;  /* 0x0000004000b17308 */ /* 0x000ea20000000800 */
[----:B-1----:R-:W-:-:S07]  /*6580*/  FADD R46, R185, R46 ;  /* 0x0000002eb92e7221 */ /* 0x002fce0000000000 */
[----:B------:R-:W1:Y:S01]  /*6590*/  MUFU.EX2 R176, R163 ;  /* 0x000000a300b07308 */ /* 0x000e620000000800 */
[----:B---3--:R-:W-:-:S04]  /*65a0*/  FADD R41, R184, R46 ;  /* 0x0000002eb8297221 */ /* 0x008fc80000000000 */
[----:B------:R-:W-:-:S03]  /*65b0*/  FADD R41, R180, R41 ;  /* 0x00000029b4297221 */ /* 0x000fc60000000000 */
[----:B------:R-:W3:Y:S01]  /*65c0*/  MUFU.EX2 R163, R66 ;  /* 0x0000004200a37308 */ /* 0x000ee20000000800 */
[----:B--2---:R-:W-:-:S07]  /*65d0*/  FADD R41, R177, R41 ;  /* 0x00000029b1297221 */ /* 0x004fce0000000000 */
[----:B------:R-:W2:Y:S01]  /*65e0*/  MUFU.EX2 R162, R142 ;  /* 0x0000008e00a27308 */ /* 0x000ea20000000800 */
[----:B-1----:R-:W-:-:S07]  /*65f0*/  FADD R41, R176, R41 ;  /* 0x00000029b0297221 */ /* 0x002fce0000000000 */
[----:B------:R-:W1:Y:S01]  /*6600*/  MUFU.EX2 R142, R65 ;  /* 0x00000041008e7308 */ /* 0x000e620000000800 */
[----:B---3--:R-:W-:-:S07]  /*6610*/  FADD R41, R163, R41 ;  /* 0x00000029a3297221 */ /* 0x008fce0000000000 */
[----:B------:R-:W3:Y:S01]  /*6620*/  MUFU.EX2 R141, R54 ;  /* 0x00000036008d7308 */ /* 0x000ee20000000800 */
[----:B--2---:R-:W-:-:S04]  /*6630*/  FADD R41, R162, R41 ;  /* 0x00000029a2297221 */ /* 0x004fc80000000000 */
[----:B------:R-:W-:-:S03]  /*6640*/  FADD R41, R161, R41 ;  /* 0x00000029a1297221 */ /* 0x000fc60000000000 */
[----:B------:R2:W4:Y:S01]  /*6650*/  MUFU.EX2 R140, R220 ;  /* 0x000000dc008c7308 */ /* 0x0005220000000800 */
[----:B------:R-:W-:-:S04]  /*6660*/  FADD R41, R147, R41 ;  /* 0x0000002993297221 */ /* 0x000fc80000000000 */
[----:B------:R-:W-:-:S03]  /*6670*/  FADD R41, R143, R41 ;  /* 0x000000298f297221 */ /* 0x000fc60000000000 */
[----:B------:R-:W5:Y:S01]  /*6680*/  MUFU.EX2 R67, R55 ;  /* 0x0000003700437308 */ /* 0x000f620000000800 */
[----:B-1----:R-:W-:Y:S01]  /*6690*/  FADD R41, R142, R41 ;  /* 0x000000298e297221 */ /* 0x002fe20000000000 */
[----:B--2---:R-:W-:Y:S02]  /*66a0*/  IMAD.MOV.U32 R220, RZ, RZ, R217 ;  /* 0x000000ffffdc7224 */ /* 0x004fe400078e00d9 */
[----:B------:R-:W-:Y:S02]  /*66b0*/  IMAD.MOV.U32 R217, RZ, RZ, R193 ;  /* 0x000000ffffd97224 */ /* 0x000fe400078e00c1 */
[----:B---3--:R-:W-:Y:S01]  /*66c0*/  FADD R41, R141, R41 ;  /* 0x000000298d297221 */ /* 0x008fe20000000000 */
[----:B------:R-:W-:Y:S01]  /*66d0*/  IMAD.MOV.U32 R193, RZ, RZ, R184 ;  /* 0x000000ffffc17224 */ /* 0x000fe200078e00b8 */
[----:B------:R1:W2:Y:S02]  /*66e0*/  MUFU.EX2 R66, R224 ;  /* 0x000000e000427308 */ /* 0x0002a40000000800 */
[----:B----4-:R-:W-:Y:S01]  /*66f0*/  FADD R41, R140, R41 ;  /* 0x000000298c297221 */ /* 0x010fe20000000000 */
[----:B------:R-:W-:-:S02]  /*6700*/  IMAD.MOV.U32 R184, RZ, RZ, R162 ;  /* 0x000000ffffb87224 */ /* 0x000fc400078e00a2 */
[----:B------:R-:W-:-:S03]  /*6710*/  IMAD.MOV.U32 R228, RZ, RZ, R140 ;  /* 0x000000ffffe47224 */ /* 0x000fc600078e008c */
[----:B------:R-:W3:Y:S01]  /*6720*/  MUFU.EX2 R65, R52 ;  /* 0x0000003400417308 */ /* 0x000ee20000000800 */
[----:B-1----:R-:W-:Y:S02]  /*6730*/  IMAD.MOV.U32 R224, RZ, RZ, R142 ;  /* 0x000000ffffe07224 */ /* 0x002fe400078e008e */
[----:B-----5:R-:W-:-:S05]  /*6740*/  IMAD.MOV.U32 R229, RZ, RZ, R67 ;  /* 0x000000ffffe57224 */ /* 0x020fca00078e0043 */
[----:B------:R1:W4:Y:S01]  /*6750*/  MUFU.EX2 R64, R225 ;  /* 0x000000e100407308 */ /* 0x0003220000000800 */
[----:B--2---:R-:W-:-:S07]  /*6760*/  IMAD.MOV.U32 R232, RZ, RZ, R66 ;  /* 0x000000ffffe87224 */ /* 0x004fce00078e0042 */
[----:B------:R-:W2:Y:S01]  /*6770*/  MUFU.EX2 R54, R53 ;  /* 0x0000003500367308 */ /* 0x000ea20000000800 */
[----:B-1----:R-:W-:Y:S02]  /*6780*/  IMAD.MOV.U32 R225, RZ, RZ, R141 ;  /* 0x000000ffffe17224 */ /* 0x002fe400078e008d */
[----:B---3--:R-:W-:-:S05]  /*6790*/  IMAD.MOV.U32 R233, RZ, RZ, R65 ;  /* 0x000000ffffe97224 */ /* 0x008fca00078e0041 */
[----:B------:R1:W3:Y:S01]  /*67a0*/  MUFU.EX2 R53, R45 ;  /* 0x0000002d00357308 */ /* 0x0002e20000000800 */
[----:B----4-:R-:W-:-:S07]  /*67b0*/  IMAD.MOV.U32 R248, RZ, RZ, R64 ;  /* 0x000000fffff87224 */ /* 0x010fce00078e0040 */
[----:B------:R-:W4:Y:S01]  /*67c0*/  MUFU.EX2 R55, R47 ;  /* 0x0000002f00377308 */ /* 0x000f220000000800 */
[----:B-1----:R-:W-:Y:S01]  /*67d0*/  FADD R45, R37, -R3 ;  /* 0x80000003252d7221 */ /* 0x002fe20000000000 */
[----:B------:R-:W-:Y:S01]  /*67e0*/  FADD R37, R67, R41 ;  /* 0x0000002943257221 */ /* 0x000fe20000000000 */
[----:B------:R-:W-:Y:S01]  /*67f0*/  IMAD.MOV.U32 R41, RZ, RZ, 0xf ;  /* 0x0000000fff297424 */ /* 0x000fe200078e00ff */
[----:B--2---:R-:W-:Y:S01]  /*6800*/  STL [R1], R54 ;  /* 0x0000003601007387 */ /* 0x004fe20000100800 */
[----:B------:R-:W-:Y:S01]  /*6810*/  FMUL R45, R45, 1.4426950216293334961 ;  /* 0x3fb8aa3b2d2d7820 */ /* 0x000fe20000400000 */
[----:B------:R-:W-:Y:S02]  /*6820*/  FADD R37, R66, R37 ;  /* 0x0000002542257221 */ /* 0x000fe40000000000 */
[----:B------:R1:W2:Y:S01]  /*6830*/  MUFU.EX2 R52, R221 ;  /* 0x000000dd00347308 */ /* 0x0002a20000000800 */
[----:B---3--:R-:W-:Y:S01]  /*6840*/  STL [R1+0x4], R53 ;  /* 0x0000043501007387 */ /* 0x008fe20000100800 */
[----:B------:R-:W-:-:S04]  /*6850*/  FADD R37, R65, R37 ;  /* 0x0000002541257221 */ /* 0x000fc80000000000 */
[----:B------:R-:W-:Y:S02]  /*6860*/  FADD R37, R64, R37 ;  /* 0x0000002540257221 */ /* 0x000fe40000000000 */
[----:B------:R-:W3:Y:S01]  /*6870*/  MUFU.EX2 R47, R45 ;  /* 0x0000002d002f7308 */ /* 0x000ee20000000800 */
[----:B-1----:R-:W-:Y:S02]  /*6880*/  IMAD.MOV.U32 R221, RZ, RZ, R216 ;  /* 0x000000ffffdd7224 */ /* 0x002fe400078e00d8 */
[----:B----4-:R-:W-:Y:S01]  /*6890*/  FADD R37, R55, R37 ;  /* 0x0000002537257221 */ /* 0x010fe20000000000 */
[----:B------:R-:W-:Y:S02]  /*68a0*/  IMAD.MOV.U32 R216, RZ, RZ, R204 ;  /* 0x000000ffffd87224 */ /* 0x000fe400078e00cc */
[----:B------:R-:W-:Y:S02]  /*68b0*/  IMAD.MOV.U32 R204, RZ, RZ, R180 ;  /* 0x000000ffffcc7224 */ /* 0x000fe400078e00b4 */
[----:B------:R-:W-:Y:S01]  /*68c0*/  FADD R37, R54, R37 ;  /* 0x0000002536257221 */ /* 0x000fe20000000000 */
[----:B------:R-:W-:Y:S01]  /*68d0*/  IMAD.MOV.U32 R180, RZ, RZ, R176 ;  /* 0x000000ffffb47224 */ /* 0x000fe200078e00b0 */
[----:B------:R1:W4:Y:S01]  /*68e0*/  MUFU.EX2 R46, R181 ;  /* 0x000000b5002e7308 */ /* 0x0003220000000800 */
[----:B--2---:R-:W-:Y:S01]  /*68f0*/  STL [R1+0x10], R52 ;  /* 0x0000103401007387 */ /* 0x004fe20000100800 */
[----:B------:R-:W-:Y:S01]  /*6900*/  FADD R37, R53, R37 ;  /* 0x0000002535257221 */ /* 0x000fe20000000000 */
[----:B------:R-:W-:-:S02]  /*6910*/  IMAD.MOV.U32 R176, RZ, RZ, R147 ;  /* 0x000000ffffb07224 */ /* 0x000fc400078e0093 */
[----:B------:R-:W-:Y:S02]  /*6920*/  IMAD.MOV.U32 R249, RZ, RZ, R55 ;  /* 0x000000fffff97224 */ /* 0x000fe400078e0037 */
[----:B------:R-:W-:Y:S01]  /*6930*/  FADD R37, R52, R37 ;  /* 0x0000002534257221 */ /* 0x000fe20000000000 */
[----:B------:R-:W2:Y:S01]  /*6940*/  MUFU.EX2 R45, R44 ;  /* 0x0000002c002d7308 */ /* 0x000ea20000000800 */
[----:B---3--:R-:W-:Y:S02]  /*6950*/  STL [R1+0x14], R47 ;  /* 0x0000142f01007387 */ /* 0x008fe40000100800 */
[----:B------:R-:W-:Y:S01]  /*6960*/  FADD R37, R47, R37 ;  /* 0x000000252f257221 */ /* 0x000fe20000000000 */
[----:B-1----:R-:W-:-:S03]  /*6970*/  IMAD.MOV.U32 R181, RZ, RZ, R163 ;  /* 0x000000ffffb57224 */ /* 0x002fc600078e00a3 */
[----:B----4-:R-:W-:Y:S01]  /*6980*/  FADD R37, R46, R37 ;  /* 0x000000252e257221 */ /* 0x010fe20000000000 */
[----:B------:R-:W-:Y:S03]  /*6990*/  STL [R1+0x20], R46 ;  /* 0x0000202e01007387 */ /* 0x000fe60000100800 */
[----:B--2---:R-:W-:Y:S01]  /*69a0*/  FADD R37, R45, R37 ;  /* 0x000000252d257221 */ /* 0x004fe20000000000 */
[----:B------:R-:W-:Y:S04]  /*69b0*/  STL [R1+0x24], R45 ;  /* 0x0000242d01007387 */ /* 0x000fe80000100800 */
[----:B------:R-:W1:Y:S02]  /*69c0*/  SHFL.BFLY PT, R41, R37, 0x2, 0x1f ;  /* 0x0c401f0025297f89 */ /* 0x000e6400000e0000 */
[----:B-1----:R-:W-:Y:S01]  /*69d0*/  FADD R44, R37, R41 ;  /* 0x00000029252c7221 */ /* 0x002fe20000000000 */
[----:B------:R-:W-:-:S02]  /*69e0*/  IMAD.MOV.U32 R41, RZ, RZ, R205 ;  /* 0x000000ffff297224 */ /* 0x000fc400078e00cd */
[----:B------:R-:W-:Y:S02]  /*69f0*/  IMAD.MOV.U32 R37, RZ, RZ, R192 ;  /* 0x000000ffff257224 */ /* 0x000fe400078e00c0 */
[----:B------:R1:W2:Y:S01]  /*6a00*/  SHFL.BFLY PT, R144, R44, 0x1, 0x1f ;  /* 0x0c201f002c907f89 */ /* 0x0002a200000e0000 */
[----:B------:R-:W-:Y:S02]  /*6a10*/  IMAD.MOV.U32 R192, RZ, RZ, R185 ;  /* 0x000000ffffc07224 */ /* 0x000fe400078e00b9 */
[----:B------:R-:W-:Y:S02]  /*6a20*/  IMAD.MOV.U32 R205, RZ, RZ, R177 ;  /* 0x000000ffffcd7224 */ /* 0x000fe400078e00b1 */
[----:B------:R-:W-:Y:S02]  /*6a30*/  IMAD.MOV.U32 R185, RZ, RZ, R161 ;  /* 0x000000ffffb97224 */ /* 0x000fe400078e00a1 */
[----:B------:R-:W-:-:S07]  /*6a40*/  IMAD.MOV.U32 R177, RZ, RZ, R143 ;  /* 0x000000ffffb17224 */ /* 0x000fce00078e008f */
.L_x_111:
[----:B------:R-:W-:Y:S01]  /*6a50*/  BSSY.RECONVERGENT B1, `(.L_x_67) ;  /* 0x0000064000017945 */ /* 0x000fe20003800200 */
[----:B-12---:R-:W-:-:S03]  /*6a60*/  FADD R44, R44, R144 ;  /* 0x000000902c2c7221 */ /* 0x006fc60000000000 */
[----:B------:R-:W-:Y:S05]  /*6a70*/  @!P0 BRA `(.L_x_68) ;  /* 0x0000000400848947 */ /* 0x000fea0003800000 */
[----:B------:R-:W2:Y:S01]  /*6a80*/  LDL.LU R45, [R1+0xc0] ;  /* 0x0000c000012d7983 */ /* 0x000ea20000300800 */
[----:B------:R-:W-:-:S03]  /*6a90*/  FADD R2, R240, -R2 ;  /* 0x80000002f0027221 */ /* 0x000fc60000000000 */
[----:B------:R-:W3:Y:S01]  /*6aa0*/  LDL.LU R142, [R1+0x50] ;  /* 0x00005000018e7983 */ /* 0x000ee20000300800 */
[----:B------:R-:W-:-:S03]  /*6ab0*/  FMUL R2, R2, 1.4426950216293334961 ;  /* 0x3fb8aa3b02027820 */ /* 0x000fc60000400000 */
[----:B------:R-:W4:Y:S03]  /*6ac0*/  LDL.LU R141, [R1+0x54] ;  /* 0x00005400018d7983 */ /* 0x000f260000300800 */
[----:B------:R-:W2:Y:S01]  /*6ad0*/  MUFU.EX2 R2, R2 ;  /* 0x0000000200027308 */ /* 0x000ea20000000800 */
[----:B------:R-:W5:Y:S04]  /*6ae0*/  LDL.LU R140, [R1+0x40] ;  /* 0x00004000018c7983 */ /* 0x000f680000300800 */
        /* <DEDUP_REMOVED lines=9> */
[----:B------:R-:W5:Y:S01]  /*6b80*/  LDL.LU R46, [R1+0x60] ;  /* 0x00006000012e7983 */ /* 0x000f620000300800 */
[----:B--2---:R-:W-:-:S03]  /*6b90*/  FFMA R44, R45, R2, R44 ;  /* 0x000000022d2c7223 */ /* 0x004fc6000000002c */
[----:B------:R-:W2:Y:S01]  /*6ba0*/  LDL.LU R45, [R1+0x64] ;  /* 0x00006400012d7983 */ /* 0x000ea20000300800 */
[-C--:B---3--:R-:W-:Y:S01]  /*6bb0*/  FMUL R142, R142, R2.reuse ;  /* 0x000000028e8e7220 */ /* 0x088fe20000400000 */
[----:B----4-:R-:W-:-:S04]  /*6bc0*/  FMUL R141, R141, R2 ;  /* 0x000000028d8d7220 */ /* 0x010fc80000400000 */
[----:B------:R1:W-:Y:S01]  /*6bd0*/  STL [R1+0x50], R142 ;  /* 0x0000508e01007387 */ /* 0x0003e20000100800 */
[----:B-----5:R-:W-:-:S03]  /*6be0*/  FMUL R140, R140, R2 ;  /* 0x000000028c8c7220 */ /* 0x020fc60000400000 */
[----:B------:R1:W-:Y:S01]  /*6bf0*/  STL [R1+0x54], R141 ;  /* 0x0000548d01007387 */ /* 0x0003e20000100800 */
[----:B------:R-:W-:-:S03]  /*6c00*/  FMUL R67, R67, R2 ;  /* 0x0000000243437220 */ /* 0x000fc60000400000 */
        /* <DEDUP_REMOVED lines=18> */
[----:B------:R1:W-:Y:S04]  /*6d30*/  STL [R1+0x74], R47 ;  /* 0x0000742f01007387 */ /* 0x0003e80000100800 */
[----:B------:R1:W-:Y:S01]  /*6d40*/  STL [R1+0x60], R46 ;  /* 0x0000602e01007387 */ /* 0x0003e20000100800 */
[-C--:B------:R-:W-:Y:S01]  /*6d50*/  FMUL R209, R209, R2.reuse ;  /* 0x00000002d1d17220 */ /* 0x080fe20000400000 */
        /* <DEDUP_REMOVED lines=49> */
[----:B--2---:R-:W-:-:S05]  /*7070*/  FMUL R45, R45, R2 ;  /* 0x000000022d2d7220 */ /* 0x004fca0000400000 */
[----:B------:R1:W-:Y:S02]  /*7080*/  STL [R1+0x64], R45 ;  /* 0x0000642d01007387 */ /* 0x0003e40000100800 */
.L_x_68:
[----:B------:R-:W-:Y:S05]  /*7090*/  BSYNC.RECONVERGENT B1 ;  /* 0x0000000000017941 */ /* 0x000fea0003800200 */
.L_x_67:
[----:B------:R2:W-:Y:S04]  /*70a0*/  STL [R1+0xb4], R3 ;  /* 0x0000b40301007387 */ /* 0x0005e80000100800 */
[----:B------:R2:W-:Y:S02]  /*70b0*/  STL [R1+0xc0], R44 ;  /* 0x0000c02c01007387 */ /* 0x0005e40000100800 */
.L_x_65:
[----:B------:R-:W-:Y:S05]  /*70c0*/  BSYNC B0 ;  /* 0x0000000000007941 */ /* 0x000fea0003800000 */
.L_x_64:
[----:B------:R-:W3:Y:S01]  /*70d0*/  LDL R2, [R1+0xac] ;  /* 0x0000ac0001027983 */ /* 0x000ee20000100800 */
[----:B------:R-:W-:Y:S01]  /*70e0*/  BSSY B0, `(.L_x_69) ;  /* 0x0000006000007945 */ /* 0x000fe20003800000 */
[----:B---3--:R-:W-:-:S04]  /*70f0*/  IMAD.U32 R2, R2, -0x80000000, RZ ;  /* 0x8000000002027824 */ /* 0x008fc800078e00ff */
[----:B------:R-:W3:Y:S02]  /*7100*/  SYNCS.PHASECHK.TRANS64.TRYWAIT P0, [R0+URZ+0x10], R2 ;  /* 0x00001002000075a7 */ /* 0x000ee400080011ff */
[----:B---3--:R-:W-:Y:S05]  /*7110*/  @P0 BRA `(.L_x_70) ;  /* 0x0000000000080947 */ /* 0x008fea0003800000 */
[----:B------:R-:W3:Y:S02]  /*7120*/  SYNCS.PHASECHK.TRANS64.TRYWAIT P0, [R0+URZ+0x10], R2 ;  /* 0x00001002000075a7 */ /* 0x000ee400080011ff */
[----:B---3--:R-:W-:Y:S05]  /*7130*/  @!P0 BRA `(.L_x_71) ;  /* 0x0000004800c48947 */ /* 0x008fea0003800000 */
.L_x_70:
[----:B------:R-:W-:Y:S05]  /*7140*/  BSYNC B0 ;  /* 0x0000000000007941 */ /* 0x000fea0003800000 */
.L_x_69:
[----:B--2---:R-:W2:Y:S01]  /*7150*/  S2R R44, SR_TID.X ;  /* 0x00000000002c7919 */ /* 0x004ea20000002100 */
[----:B------:R-:W-:Y:S02]  /*7160*/  F2FP.BF16.F32.PACK_AB R216, R217, R216 ;  /* 0x000000d8d9d8723e */ /* 0x000fe400000010ff */
[----:B------:R-:W-:Y:S02]  /*7170*/  F2FP.BF16.F32.PACK_AB R217, R219, R218 ;  /* 0x000000dadbd9723e */ /* 0x000fe400000010ff */
[----:B------:R-:W-:Y:S02]  /*7180*/  F2FP.BF16.F32.PACK_AB R218, R37, R36 ;  /* 0x0000002425da723e */ /* 0x000fe400000010ff */
[----:B------:R-:W-:Y:S01]  /*7190*/  F2FP.BF16.F32.PACK_AB R220, R221, R220 ;  /* 0x000000dcdddc723e */ /* 0x000fe200000010ff */
[----:B------:R-:W-:Y:S05]  /*71a0*/  WARPSYNC.ALL ;  /* 0x0000000000007948 */ /* 0x000fea0003800000 */
[----:B------:R-:W-:Y:S01]  /*71b0*/  NOP ;  /* 0x0000000000007918 */ /* 0x000fe20000000000 */
[----:B------:R-:W-:-:S02]  /*71c0*/  F2FP.BF16.F32.PACK_AB R221, R223, R222 ;  /* 0x000000dedfdd723e */ /* 0x000fc400000010ff */
[----:B------:R-:W-:Y:S02]  /*71d0*/  F2FP.BF16.F32.PACK_AB R222, R41, R40 ;  /* 0x0000002829de723e */ /* 0x000fe400000010ff */
[----:B------:R-:W-:Y:S01]  /*71e0*/  F2FP.BF16.F32.PACK_AB R223, R43, R42 ;  /* 0x0000002a2bdf723e */ /* 0x000fe200000010ff */
[----:B--2---:R-:W-:Y:S02]  /*71f0*/  IMAD R2, R44, 0x80, R44 ;  /* 0x000000802c027824 */ /* 0x004fe400078e022c */
[----:B-1----:R-:W2:Y:S03]  /*7200*/  LDL.LU.64 R44, [R1+0x50] ;  /* 0x00005000012c7983 */ /* 0x002ea60000300a00 */
[----:B------:R-:W-:Y:S01]  /*7210*/  LOP3.LUT R2, R2, 0x790, RZ, 0xc0, !PT ;  /* 0x0000079002027812 */ /* 0x000fe200078ec0ff */
[----:B------:R-:W2:Y:S04]  /*7220*/  LDL.LU.64 R46, [R1+0x58] ;  /* 0x00005800012e7983 */ /* 0x000ea80000300a00 */
[----:B------:R-:W-:Y:S01]  /*7230*/  IMAD.IADD R36, R0, 0x1, R2 ;  /* 0x0000000100247824 */ /* 0x000fe200078e0202 */
[----:B------:R-:W3:Y:S03]  /*7240*/  LDL.LU.64 R144, [R1+0x40] ;  /* 0x0000400001907983 */ /* 0x000ee60000300a00 */
[C---:B------:R-:W-:Y:S01]  /*7250*/  VIADD R2, R36.reuse, 0x12080 ;  /* 0x0001208024027836 */ /* 0x040fe20000000000 */
[----:B------:R-:W3:Y:S04]  /*7260*/  LDL.LU.64 R146, [R1+0x48] ;  /* 0x0000480001927983 */ /* 0x000ee80000300a00 */
[----:B------:R-:W-:Y:S01]  /*7270*/  SHF.R.U32.HI R3, RZ, 0x3, R2 ;  /* 0x00000003ff037819 */ /* 0x000fe20000011602 */
[----:B------:R-:W-:Y:S01]  /*7280*/  VIADD R240, R36, 0x120a0 ;  /* 0x000120a024f07836 */ /* 0x000fe20000000000 */
[----:B------:R-:W4:Y:S02]  /*7290*/  LDL.LU.64 R52, [R1+0x30] ;  /* 0x0000300001347983 */ /* 0x000f240000300a00 */
[----:B------:R-:W-:-:S02]  /*72a0*/  LOP3.LUT R2, R2, 0x70, R3, 0x78, !PT ;  /* 0x0000007002027812 */ /* 0x000fc400078e7803 */
[----:B------:R-:W4:Y:S01]  /*72b0*/  LDL.LU.64 R54, [R1+0x38] ;  /* 0x0000380001367983 */ /* 0x000f220000300a00 */
[----:B------:R-:W-:Y:S02]  /*72c0*/  SHF.R.U32.HI R3, RZ, 0x3, R240 ;  /* 0x00000003ff037819 */ /* 0x000fe400000116f0 */
[----:B------:R-:W-:Y:S01]  /*72d0*/  F2FP.BF16.F32.PACK_AB R219, R39, R38 ;  /* 0x0000002627db723e */ /* 0x000fe200000010ff */
[----:B------:R-:W1:Y:S01]  /*72e0*/  LDSM.16.MT88.4 R40, [R2] ;  /* 0x000000000228783b */ /* 0x000e620000004200 */
[----:B------:R-:W-:Y:S01]  /*72f0*/  LOP3.LUT R240, R240, 0x70, R3, 0x78, !PT ;  /* 0x00000070f0f07812 */ /* 0x000fe200078e7803 */
[C---:B------:R-:W-:Y:S02]  /*7300*/  VIADD R3, R36.reuse, 0x120c0 ;  /* 0x000120c024037836 */ /* 0x040fe40000000000 */
[----:B------:R-:W-:Y:S01]  /*7310*/  VIADD R36, R36, 0x120e0 ;  /* 0x000120e024247836 */ /* 0x000fe20000000000 */
[----:B------:R-:W5:Y:S02]  /*7320*/  LDL.LU.64 R64, [R1+0x80] ;  /* 0x0000800001407983 */ /* 0x000f640000300a00 */
[----:B------:R-:W-:-:S02]  /*7330*/  SHF.R.U32.HI R37, RZ, 0x3, R3 ;  /* 0x00000003ff257819 */ /* 0x000fc40000011603 */
[----:B------:R-:W-:Y:S01]  /*7340*/  SHF.R.U32.HI R244, RZ, 0x3, R36 ;  /* 0x00000003fff47819 */ /* 0x000fe20000011624 */
[----:B------:R-:W5:Y:S01]  /*7350*/  LDL.LU.64 R66, [R1+0x88] ;  /* 0x0000880001427983 */ /* 0x000f620000300a00 */
[----:B------:R-:W-:Y:S02]  /*7360*/  LOP3.LUT R3, R3, 0x70, R37, 0x78, !PT ;  /* 0x0000007003037812 */ /* 0x000fe400078e7825 */
[----:B------:R-:W-:Y:S01]  /*7370*/  LOP3.LUT R244, R36, 0x70, R244, 0x78, !PT ;  /* 0x0000007024f47812 */ /* 0x000fe200078e78f4 */
[----:B------:R-:W-:Y:S04]  /*7380*/  LDSM.16.MT88.4 R160, [R2+0xc000] ;  /* 0x00c0000002a0783b */ /* 0x000fe80000004200 */
[----:B------:R-:W1:Y:S02]  /*7390*/  LDSM.16.MT88.4 R36, [R244] ;  /* 0x00000000f424783b */ /* 0x000e640000004200 */
[C---:B-1----:R-:W-:Y:S08]  /*73a0*/  HMMA.16816.F32.BF16 R208, R220.reuse, R40, R208 ;  /* 0x00000028dcd0723c */ /* 0x042ff000000418d0 */
[C---:B------:R-:W-:Y:S01]  /*73b0*/  HMMA.16816.F32.BF16 R200, R220.reuse, R42, R200 ;  /* 0x0000002adcc8723c */ /* 0x040fe200000418c8 */
[----:B------:R-:W1:Y:S07]  /*73c0*/  LDSM.16.MT88.4 R40, [R240] ;  /* 0x00000000f028783b */ /* 0x000e6e0000004200 */
[C---:B------:R-:W-:Y:S08]  /*73d0*/  HMMA.16816.F32.BF16 R148, R220.reuse, R38, R148 ;  /* 0x00000026dc94723c */ /* 0x040ff00000041894 */
[C---:B-1----:R-:W-:Y:S08]  /*73e0*/  HMMA.16816.F32.BF16 R196, R220.reuse, R40, R196 ;  /* 0x00000028dcc4723c */ /* 0x042ff000000418c4 */
[C---:B------:R-:W-:Y:S01]  /*73f0*/  HMMA.16816.F32.BF16 R188, R220.reuse, R42, R188 ;  /* 0x0000002adcbc723c */ /* 0x040fe200000418bc */
[----:B------:R-:W1:Y:S07]  /*7400*/  LDSM.16.MT88.4 R40, [R3] ;  /* 0x000000000328783b */ /* 0x000e6e0000004200 */
[C---:B-1----:R-:W-:Y:S08]  /*7410*/  HMMA.16816.F32.BF16 R140, R220.reuse, R40, R8 ;  /* 0x00000028dc8c723c */ /* 0x042ff00000041808 */
[C---:B------:R-:W-:Y:S01]  /*7420*/  HMMA.16816.F32.BF16 R8, R220.reuse, R36, R16 ;  /* 0x00000024dc08723c */ /* 0x040fe20000041810 */
[----:B------:R-:W1:Y:S07]  /*7430*/  LDSM.16.MT88.4 R36, [R2+0x4000] ;  /* 0x004000000224783b */ /* 0x000e6e0000004200 */
[C---:B------:R-:W-:Y:S01]  /*7440*/  HMMA.16816.F32.BF16 R172, R220.reuse, R42, R172 ;  /* 0x0000002adcac723c */ /* 0x040fe200000418ac */
[----:B------:R-:W-:Y:S07]  /*7450*/  LDSM.16.MT88.4 R40, [R2+0x8000] ;  /* 0x008000000228783b */ /* 0x000fee0000004200 */
[C---:B-1----:R-:W-:Y:S08]  /*7460*/  HMMA.16816.F32.BF16 R16, R220.reuse, R36, R236 ;  /* 0x00000024dc10723c */ /* 0x042ff000000418ec */
[C---:B------:R-:W-:Y:S01]  /*7470*/  HMMA.16816.F32.BF16 R68, R220.reuse, R38, R68 ;  /* 0x00000026dc44723c */ /* 0x040fe20000041844 */
[----:B------:R-:W1:Y:S07]  /*7480*/  LDSM.16.MT88.4 R36, [R240+0x4000] ;  /* 0x00400000f024783b */ /* 0x000e6e0000004200 */
[C---:B-1----:R-:W-:Y:S08]  /*7490*/  HMMA.16816.F32.BF16 R156, R220.reuse, R36, R156 ;  /* 0x00000024dc9c723c */ /* 0x042ff0000004189c */
[C---:B------:R-:W-:Y:S01]  /*74a0*/  HMMA.16816.F32.BF16 R24, R220.reuse, R38, R24 ;  /* 0x00000026dc18723c */ /* 0x040fe20000041818 */
[----:B------:R-:W1:Y:S07]  /*74b0*/  LDSM.16.MT88.4 R36, [R3+0x4000] ;  /* 0x004000000324783b */ /* 0x000e6e0000004200 */
[C---:B--2---:R-:W-:Y:S08]  /*74c0*/  HMMA.16816.F32.BF16 R44, R220.reuse, R40, R44 ;  /* 0x00000028dc2c723c */ /* 0x044ff0000004182c */
[C---:B-1----:R-:W-:Y:S08]  /*74d0*/  HMMA.16816.F32.BF16 R28, R220.reuse, R36, R28 ;  /* 0x00000024dc1c723c */ /* 0x042ff0000004181c */
[C---:B------:R-:W-:Y:S01]  /*74e0*/  HMMA.16816.F32.BF16 R4, R220.reuse, R38, R4 ;  /* 0x00000026dc04723c */ /* 0x040fe20000041804 */
[----:B------:R-:W1:Y:S07]  /*74f0*/  LDSM.16.MT88.4 R36, [R244+0x4000] ;  /* 0x00400000f424783b */ /* 0x000e6e0000004200 */
[C---:B-1----:R-:W-:Y:S08]  /*7500*/  HMMA.16816.F32.BF16 R12, R220.reuse, R36, R12 ;  /* 0x00000024dc0c723c */ /* 0x042ff0000004180c */
[C---:B------:R-:W-:Y:S01]  /*7510*/  HMMA.16816.F32.BF16 R20, R220.reuse, R38, R20 ;  /* 0x00000026dc14723c */ /* 0x040fe20000041814 */
[----:B------:R-:W1:Y:S07]  /*7520*/  LDSM.16.MT88.4 R36, [R240+0x8000] ;  /* 0x00800000f024783b */ /* 0x000e6e0000004200 */
[C---:B-1----:R-:W-:Y:S08]  /*7530*/  HMMA.16816.F32.BF16 R152, R220.reuse, R36, R152 ;  /* 0x00000024dc98723c */ /* 0x042ff00000041898 */
[C---:B------:R-:W-:Y:S01]  /*7540*/  HMMA.16816.F32.BF16 R32, R220.reuse, R38, R32 ;  /* 0x00000026dc20723c */ /* 0x040fe20000041820 */
[----:B------:R-:W4:Y:S07]  /*7550*/  LDSM.16.MT88.4 R36, [R3+0x8000] ;  /* 0x008000000324783b */ /* 0x000f2e0000004200 */
[C---:B----4-:R-:W-:Y:S08]  /*7560*/  HMMA.16816.F32.BF16 R52, R220.reuse, R36, R52 ;  /* 0x00000024dc34723c */ /* 0x050ff00000041834 */
[C---:B------:R-:W-:Y:S01]  /*7570*/  HMMA.16816.F32.BF16 R164, R220.reuse, R38, R164 ;  /* 0x00000026dca4723c */ /* 0x040fe200000418a4 */
[----:B------:R-:W1:Y:S07]  /*7580*/  LDSM.16.MT88.4 R36, [R244+0x8000] ;  /* 0x00800000f424783b */ /* 0x000e6e0000004200 */
[C---:B---3--:R-:W-:Y:S01]  /*7590*/  HMMA.16816.F32.BF16 R40, R220.reuse, R42, R144 ;  /* 0x0000002adc28723c */ /* 0x048fe20000041890 */
[----:B------:R-:W2:Y:S04]  /*75a0*/  LDL.LU.64 R144, [R1+0x70] ;  /* 0x0000700001907983 */ /* 0x000ea80000300a00 */
[----:B------:R-:W2:Y:S04]  /*75b0*/  LDL.LU.64 R146, [R1+0x78] ;  /* 0x0000780001927983 */ /* 0x000ea80000300a00 */
[----:B------:R-:W3:Y:S04]  /*75c0*/  LDL.LU.64 R236, [R1+0x60] ;  /* 0x0000600001ec7983 */ /* 0x000ee80000300a00 */
[----:B------:R-:W3:Y:S01]  /*75d0*/  LDL.LU.64 R238, [R1+0x68] ;  /* 0x0000680001ee7983 */ /* 0x000ee20000300a00 */
[C---:B-1----:R-:W-:Y:S03]  /*75e0*/  HMMA.16816.F32.BF16 R60, R220.reuse, R36, R60 ;  /* 0x00000024dc3c723c */ /* 0x042fe6000004183c */
[----:B------:R-:W4:Y:S05]  /*75f0*/  LDL.LU.64 R36, [R1+0x90] ;  /* 0x0000900001247983 */ /* 0x000f2a0000300a00 */
[----:B------:R-:W-:Y:S01]  /*7600*/  HMMA.16816.F32.BF16 R168, R220, R38, R168 ;  /* 0x00000026dca8723c */ /* 0x000fe200000418a8 */
[----:B------:R-:W4:Y:S01]  /*7610*/  LDL.LU.64 R38, [R1+0x98] ;  /* 0x0000980001267983 */ /* 0x000f220000300a00 */
[----:B------:R-:W-:-:S02]  /*7620*/  F2FP.BF16.F32.PACK_AB R192, R193, R192 ;  /* 0x000000c0c1c0723e */ /* 0x000fc400000010ff */
[----:B------:R-:W-:Y:S01]  /*7630*/  F2FP.BF16.F32.PACK_AB R180, R181, R180 ;  /* 0x000000b4b5b4723e */ /* 0x000fe200000010ff */
[----:B------:R-:W2:Y:S03]  /*7640*/  LDL.LU R243, [R1] ;  /* 0x0000000001f37983 */ /* 0x000ea60000300800 */
[C---:B----4-:R-:W-:Y:S01]  /*7650*/  HMMA.16816.F32.BF16 R36, R220.reuse, R160, R36 ;  /* 0x000000a0dc24723c */ /* 0x050fe20000041824 */
[----:B------:R-:W-:Y:S01]  /*7660*/  F2FP.BF16.F32.PACK_AB R193, R195, R194 ;  /* 0x000000c2c3c1723e */ /* 0x000fe200000010ff */
[----:B------:R-:W4:Y:S06]  /*7670*/  LDL.LU R242, [R1+0xc] ;  /* 0x00000c0001f27983 */ /* 0x000f2c0000300800 */
[----:B-----5:R-:W-:Y:S01]  /*7680*/  HMMA.16816.F32.BF16 R160, R220, R162, R64 ;  /* 0x000000a2dca0723c */ /* 0x020fe20000041840 */
[----:B------:R-:W1:Y:S01]  /*7690*/  LDSM.16.MT88.4 R64, [R240+0xc000] ;  /* 0x00c00000f040783b */ /* 0x000e620000004200 */
[----:B------:R-:W-:-:S02]  /*76a0*/  F2FP.BF16.F32.PACK_AB R194, R205, R204 ;  /* 0x000000cccdc2723e */ /* 0x000fc400000010ff */
[----:B------:R-:W-:Y:S01]  /*76b0*/  F2FP.BF16.F32.PACK_AB R195, R207, R206 ;  /* 0x000000cecfc3723e */ /* 0x000fe200000010ff */
[----:B------:R-:W4:Y:S04]  /*76c0*/  LDL.LU R241, [R1+0x8] ;  /* 0x0000080001f17983 */ /* 0x000f280000300800 */
[----:B------:R-:W-:Y:S01]  /*76d0*/  LDSM.16.MT88.4 R204, [R2+0x5000] ;  /* 0x0050000002cc783b */ /* 0x000fe20000004200 */
[C---:B-1----:R-:W-:Y:S08]  /*76e0*/  HMMA.16816.F32.BF16 R136, R220.reuse, R64, R136 ;  /* 0x00000040dc88723c */ /* 0x042ff00000041888 */
[C---:B------:R-:W-:Y:S01]  /*76f0*/  HMMA.16816.F32.BF16 R56, R220.reuse, R66, R56 ;  /* 0x00000042dc38723c */ /* 0x040fe20000041838 */
[----:B------:R-:W2:Y:S07]  /*7700*/  LDSM.16.MT88.4 R64, [R3+0xc000] ;  /* 0x00c000000340783b */ /* 0x000eae0000004200 */
[C---:B--2---:R-:W-:Y:S08]  /*7710*/  HMMA.16816.F32.BF16 R144, R220.reuse, R64, R144 ;  /* 0x00000040dc90723c */ /* 0x044ff00000041890 */
[C---:B---3--:R-:W-:Y:S01]  /*7720*/  HMMA.16816.F32.BF16 R64, R220.reuse, R66, R236 ;  /* 0x00000042dc40723c */ /* 0x048fe200000418ec */
[----:B------:R-:W1:Y:S07]  /*7730*/  LDSM.16.MT88.4 R236, [R244+0xc000] ;  /* 0x00c00000f4ec783b */ /* 0x000e6e0000004200 */
[C---:B-1----:R-:W-:Y:S01]  /*7740*/  HMMA.16816.F32.BF16 R48, R220.reuse, R236, R48 ;  /* 0x000000ecdc30723c */ /* 0x042fe20000041830 */
[----:B------:R-:W-:Y:S01]  /*7750*/  F2FP.BF16.F32.PACK_AB R181, R183, R182 ;  /* 0x000000b6b7b5723e */ /* 0x000fe200000010ff */
[----:B------:R-:W2:Y:S06]  /*7760*/  LDL.LU R237, [R1+0x4] ;  /* 0x0000040001ed7983 */ /* 0x000eac0000300800 */
[----:B------:R-:W-:Y:S01]  /*7770*/  HMMA.16816.F32.BF16 R212, R220, R238, R212 ;  /* 0x000000eedcd4723c */ /* 0x000fe200000418d4 */
[----:B------:R-:W1:Y:S07]  /*7780*/  LDSM.16.MT88.4 R220, [R2+0x800] ;  /* 0x0008000002dc783b */ /* 0x000e6e0000004200 */
        /* <DEDUP_REMOVED lines=46> */
[----:B------:R-:W-:Y:S01]  /*7a70*/  HMMA.16816.F32.BF16 R216, R216, R222, R212 ;  /* 0x000000ded8d8723c */ /* 0x000fe200000418d4 */
[----:B------:R-:W1:Y:S04]  /*7a80*/  LDSM.16.MT88.4 R220, [R2+0x1000] ;  /* 0x0010000002dc783b */ /* 0x000e680000004200 */
[----:B------:R-:W3:Y:S03]  /*7a90*/  LDSM.16.MT88.4 R212, [R240+0x1000] ;  /* 0x00100000f0d4783b */ /* 0x000ee60000004200 */
[C---:B-1----:R-:W-:Y:S08]  /*7aa0*/  HMMA.16816.F32.BF16 R208, R192.reuse, R220, R208 ;  /* 0x000000dcc0d0723c */ /* 0x042ff000000418d0 */
[C---:B------:R-:W-:Y:S01]  /*7ab0*/  HMMA.16816.F32.BF16 R200, R192.reuse, R222, R200 ;  /* 0x000000dec0c8723c */ /* 0x040fe200000418c8 */
[----:B------:R-:W1:Y:S07]  /*7ac0*/  LDSM.16.MT88.4 R220, [R3+0x1000] ;  /* 0x0010000003dc783b */ /* 0x000e6e0000004200 */
[C---:B---3--:R-:W-:Y:S08]  /*7ad0*/  HMMA.16816.F32.BF16 R196, R192.reuse, R212, R196 ;  /* 0x000000d4c0c4723c */ /* 0x048ff000000418c4 */
[C---:B------:R-:W-:Y:S01]  /*7ae0*/  HMMA.16816.F32.BF16 R188, R192.reuse, R214, R188 ;  /* 0x000000d6c0bc723c */ /* 0x040fe200000418bc */
[----:B------:R-:W3:Y:S07]  /*7af0*/  LDSM.16.MT88.4 R212, [R244+0x1000] ;  /* 0x00100000f4d4783b */ /* 0x000eee0000004200 */
[C---:B-1----:R-:W-:Y:S08]  /*7b00*/  HMMA.16816.F32.BF16 R140, R192.reuse, R220, R140 ;  /* 0x000000dcc08c723c */ /* 0x042ff0000004188c */
[C---:B------:R-:W-:Y:S01]  /*7b10*/  HMMA.16816.F32.BF16 R172, R192.reuse, R222, R172 ;  /* 0x000000dec0ac723c */ /* 0x040fe200000418ac */
[----:B------:R-:W1:Y:S07]  /*7b20*/  LDSM.16.MT88.4 R220, [R240+0x5000] ;  /* 0x00500000f0dc783b */ /* 0x000e6e0000004200 */
[C---:B---3--:R-:W-:Y:S08]  /*7b30*/  HMMA.16816.F32.BF16 R8, R192.reuse, R212, R8 ;  /* 0x000000d4c008723c */ /* 0x048ff00000041808 */
[C---:B------:R-:W-:Y:S01]  /*7b40*/  HMMA.16816.F32.BF16 R148, R192.reuse, R214, R148 ;  /* 0x000000d6c094723c */ /* 0x040fe20000041894 */
[----:B------:R-:W3:Y:S07]  /*7b50*/  LDSM.16.MT88.4 R212, [R3+0x5000] ;  /* 0x0050000003d4783b */ /* 0x000eee0000004200 */
[C---:B------:R-:W-:Y:S08]  /*7b60*/  HMMA.16816.F32.BF16 R16, R192.reuse, R204, R16 ;  /* 0x000000ccc010723c */ /* 0x040ff00000041810 */
[C---:B------:R-:W-:Y:S01]  /*7b70*/  HMMA.16816.F32.BF16 R68, R192.reuse, R206, R68 ;  /* 0x000000cec044723c */ /* 0x040fe20000041844 */
[----:B------:R-:W5:Y:S07]  /*7b80*/  LDSM.16.MT88.4 R204, [R244+0x5000] ;  /* 0x00500000f4cc783b */ /* 0x000f6e0000004200 */
[C---:B-1----:R-:W-:Y:S08]  /*7b90*/  HMMA.16816.F32.BF16 R156, R192.reuse, R220, R156 ;  /* 0x000000dcc09c723c */ /* 0x042ff0000004189c */
[C---:B------:R-:W-:Y:S01]  /*7ba0*/  HMMA.16816.F32.BF16 R24, R192.reuse, R222, R24 ;  /* 0x000000dec018723c */ /* 0x040fe20000041818 */
[----:B------:R-:W1:Y:S07]  /*7bb0*/  LDSM.16.MT88.4 R220, [R2+0x9000] ;  /* 0x0090000002dc783b */ /* 0x000e6e0000004200 */
[C---:B---3--:R-:W-:Y:S08]  /*7bc0*/  HMMA.16816.F32.BF16 R28, R192.reuse, R212, R28 ;  /* 0x000000d4c01c723c */ /* 0x048ff0000004181c */
[C---:B------:R-:W-:Y:S01]  /*7bd0*/  HMMA.16816.F32.BF16 R4, R192.reuse, R214, R4 ;  /* 0x000000d6c004723c */ /* 0x040fe20000041804 */
[----:B------:R-:W3:Y:S07]  /*7be0*/  LDSM.16.MT88.4 R212, [R240+0x9000] ;  /* 0x00900000f0d4783b */ /* 0x000eee0000004200 */
[C---:B-----5:R-:W-:Y:S08]  /*7bf0*/  HMMA.16816.F32.BF16 R12, R192.reuse, R204, R12 ;  /* 0x000000ccc00c723c */ /* 0x060ff0000004180c */
        /* <DEDUP_REMOVED lines=19> */
[----:B------:R-:W-:Y:S01]  /*7d30*/  F2FP.BF16.F32.PACK_AB R182, R185, R184 ;  /* 0x000000b8b9b6723e */ /* 0x000fe200000010ff */
[----:B------:R-:W5:Y:S06]  /*7d40*/  LDSM.16.MT88.4 R204, [R2+0x1800] ;  /* 0x0018000002cc783b */ /* 0x000f6c0000004200 */
[C---:B-1----:R-:W-:Y:S08]  /*7d50*/  HMMA.16816.F32.BF16 R144, R192.reuse, R220, R144 ;  /* 0x000000dcc090723c */ /* 0x042ff00000041890 */
[----:B------:R-:W-:Y:S01]  /*7d60*/  HMMA.16816.F32.BF16 R64, R192, R222, R64 ;  /* 0x000000dec040723c */ /* 0x000fe20000041840 */
[----:B------:R-:W-:Y:S01]  /*7d70*/  F2FP.BF16.F32.PACK_AB R183, R187, R186 ;  /* 0x000000babbb7723e */ /* 0x000fe200000010ff */
[----:B------:R-:W-:Y:S01]  /*7d80*/  LDSM.16.MT88.4 R220, [R240+0x1800] ;  /* 0x00180000f0dc783b */ /* 0x000fe20000004200 */
[----:B------:R-:W-:-:S05]  /*7d90*/  F2FP.BF16.F32.PACK_AB R176, R177, R176 ;  /* 0x000000b0b1b0723e */ /* 0x000fca00000010ff */
[C---:B---3--:R-:W-:Y:S08]  /*7da0*/  HMMA.16816.F32.BF16 R48, R192.reuse, R212, R48 ;  /* 0x000000d4c030723c */ /* 0x048ff00000041830 */
[----:B------:R-:W-:Y:S01]  /*7db0*/  HMMA.16816.F32.BF16 R216, R192, R214, R216 ;  /* 0x000000d6c0d8723c */ /* 0x000fe200000418d8 */
[----:B------:R-:W1:Y:S04]  /*7dc0*/  LDSM.16.MT88.4 R192, [R2+0x5800] ;  /* 0x0058000002c0783b */ /* 0x000e680000004200 */
[----:B------:R-:W-:Y:S03]  /*7dd0*/  LDSM.16.MT88.4 R184, [R240+0x5800] ;  /* 0x00580000f0b8783b */ /* 0x000fe60000004200 */
[C---:B-----5:R-:W-:Y:S08]  /*7de0*/  HMMA.16816.F32.BF16 R208, R180.reuse, R204, R208 ;  /* 0x000000ccb4d0723c */ /* 0x060ff000000418d0 */
[----:B------:R-:W-:Y:S01]  /*7df0*/  HMMA.16816.F32.BF16 R200, R180, R206, R200 ;  /* 0x000000ceb4c8723c */ /* 0x000fe200000418c8 */
[----:B------:R-:W-:Y:S01]  /*7e00*/  LDSM.16.MT88.4 R204, [R244+0x1800] ;  /* 0x00180000f4cc783b */ /* 0x000fe20000004200 */
[----:B------:R-:W-:-:S03]  /*7e10*/  F2FP.BF16.F32.PACK_AB R177, R179, R178 ;  /* 0x000000b2b3b1723e */ /* 0x000fc600000010ff */
[----:B------:R-:W-:Y:S03]  /*7e20*/  LDSM.16.MT88.4 R212, [R3+0x1800] ;  /* 0x0018000003d4783b */ /* 0x000fe60000004200 */
[C---:B-1----:R-:W-:Y:S08]  /*7e30*/  HMMA.16816.F32.BF16 R16, R180.reuse, R192, R16 ;  /* 0x000000c0b410723c */ /* 0x042ff00000041810 */
[C---:B------:R-:W-:Y:S01]  /*7e40*/  HMMA.16816.F32.BF16 R68, R180.reuse, R194, R68 ;  /* 0x000000c2b444723c */ /* 0x040fe20000041844 */
[----:B------:R-:W1:Y:S07]  /*7e50*/  LDSM.16.MT88.4 R192, [R240+0x9800] ;  /* 0x00980000f0c0783b */ /* 0x000e6e0000004200 */
[C---:B-1----:R-:W-:Y:S08]  /*7e60*/  HMMA.16816.F32.BF16 R152, R180.reuse, R192, R152 ;  /* 0x000000c0b498723c */ /* 0x042ff00000041898 */
[----:B------:R-:W-:Y:S01]  /*7e70*/  HMMA.16816.F32.BF16 R32, R180, R194, R32 ;  /* 0x000000c2b420723c */ /* 0x000fe20000041820 */
[----:B------:R-:W1:Y:S01]  /*7e80*/  LDSM.16.MT88.4 R192, [R3+0xd800] ;  /* 0x00d8000003c0783b */ /* 0x000e620000004200 */
[----:B------:R-:W-:-:S02]  /*7e90*/  F2FP.BF16.F32.PACK_AB R178, R225, R224 ;  /* 0x000000e0e1b2723e */ /* 0x000fc400000010ff */
[----:B------:R-:W-:Y:S02]  /*7ea0*/  F2FP.BF16.F32.PACK_AB R179, R227, R226 ;  /* 0x000000e2e3b3723e */ /* 0x000fe400000010ff */
[----:B------:R-:W-:Y:S02]  /*7eb0*/  LDSM.16.MT88.4 R224, [R2+0xe800] ;  /* 0x00e8000002e0783b */ /* 0x000fe40000004200 */
[C---:B-1----:R-:W-:Y:S08]  /*7ec0*/  HMMA.16816.F32.BF16 R144, R180.reuse, R192, R144 ;  /* 0x000000c0b490723c */ /* 0x042ff00000041890 */
[C---:B------:R-:W-:Y:S01]  /*7ed0*/  HMMA.16816.F32.BF16 R64, R180.reuse, R194, R64 ;  /* 0x000000c2b440723c */ /* 0x040fe20000041840 */
[----:B------:R-:W1:Y:S07]  /*7ee0*/  LDSM.16.MT88.4 R192, [R2+0x2000] ;  /* 0x0020000002c0783b */ /* 0x000e6e0000004200 */
[C---:B------:R-:W-:Y:S08]  /*7ef0*/  HMMA.16816.F32.BF16 R196, R180.reuse, R220, R196 ;  /* 0x000000dcb4c4723c */ /* 0x040ff000000418c4 */
[----:B------:R-:W-:Y:S01]  /*7f00*/  HMMA.16816.F32.BF16 R188, R180, R222, R188 ;  /* 0x000000deb4bc723c */ /* 0x000fe200000418bc */
[----:B------:R-:W-:Y:S07]  /*7f10*/  LDSM.16.MT88.4 R220, [R3+0x5800] ;  /* 0x0058000003dc783b */ /* 0x000fee0000004200 */
[C---:B-1----:R-:W-:Y:S08]  /*7f20*/  HMMA.16816.F32.BF16 R208, R176.reuse, R192, R208 ;  /* 0x000000c0b0d0723c */ /* 0x042ff000000418d0 */
[----:B------:R-:W-:Y:S01]  /*7f30*/  HMMA.16816.F32.BF16 R200, R176, R194, R200 ;  /* 0x000000c2b0c8723c */ /* 0x000fe200000418c8 */
[----:B------:R-:W1:Y:S07]  /*7f40*/  LDSM.16.MT88.4 R192, [R244+0x2000] ;  /* 0x00200000f4c0783b */ /* 0x000e6e0000004200 */
[C---:B------:R-:W-:Y:S08]  /*7f50*/  HMMA.16816.F32.BF16 R8, R180.reuse, R204, R8 ;  /* 0x000000ccb408723c */ /* 0x040ff00000041808 */
[----:B------:R-:W-:Y:S01]  /*7f60*/  HMMA.16816.F32.BF16 R148, R180, R206, R148 ;  /* 0x000000ceb494723c */ /* 0x000fe20000041894 */
[----:B------:R-:W-:Y:S11]  /*7f70*/  LDSM.16.MT88.4 R204, [R2+0x9800] ;  /* 0x0098000002cc783b */ /* 0x000ff60000004200 */
[C---:B-1----:R-:W-:Y:S08]  /*7f80*/  HMMA.16816.F32.BF16 R8, R176.reuse, R192, R8 ;  /* 0x000000c0b008723c */ /* 0x042ff00000041808 */
[----:B------:R-:W-:Y:S01]  /*7f90*/  HMMA.16816.F32.BF16 R148, R176, R194, R148 ;  /* 0x000000c2b094723c */ /* 0x000fe20000041894 */
[----:B------:R-:W1:Y:S07]  /*7fa0*/  LDSM.16.MT88.4 R192, [R3+0x6000] ;  /* 0x0060000003c0783b */ /* 0x000e6e0000004200 */
[C---:B------:R-:W-:Y:S08]  /*7fb0*/  HMMA.16816.F32.BF16 R140, R180.reuse, R212, R140 ;  /* 0x000000d4b48c723c */ /* 0x040ff0000004188c */
[C---:B------:R-:W-:Y:S01]  /*7fc0*/  HMMA.16816.F32.BF16 R172, R180.reuse, R214, R172 ;  /* 0x000000d6b4ac723c */ /* 0x040fe200000418ac */
[----:B------:R-:W3:Y:S07]  /*7fd0*/  LDSM.16.MT88.4 R212, [R244+0x5800] ;  /* 0x00580000f4d4783b */ /* 0x000eee0000004200 */
[C---:B------:R-:W-:Y:S08]  /*7fe0*/  HMMA.16816.F32.BF16 R156, R180.reuse, R184, R156 ;  /* 0x000000b8b49c723c */ /* 0x040ff0000004189c */
[C---:B------:R-:W-:Y:S01]  /*7ff0*/  HMMA.16816.F32.BF16 R24, R180.reuse, R186, R24 ;  /* 0x000000bab418723c */ /* 0x040fe20000041818 */
[----:B------:R-:W5:Y:S07]  /*8000*/  LDSM.16.MT88.4 R184, [R3+0x9800] ;  /* 0x0098000003b8783b */ /* 0x000f6e0000004200 */
[C---:B------:R-:W-:Y:S08]  /*8010*/  HMMA.16816.F32.BF16 R28, R180.reuse, R220, R28 ;  /* 0x000000dcb41c723c */ /* 0x040ff0000004181c */
[----:B------:R-:W-:Y:S01]  /*8020*/  HMMA.16816.F32.BF16 R4, R180, R222, R4 ;  /* 0x000000deb404723c */ /* 0x000fe20000041804 */
[----:B------:R-:W-:Y:S11]  /*8030*/  LDSM.16.MT88.4 R220, [R244+0x9800] ;  /* 0x00980000f4dc783b */ /* 0x000ff60000004200 */
[C---:B-1----:R-:W-:Y:S08]  /*8040*/  HMMA.16816.F32.BF16 R28, R176.reuse, R192, R28 ;  /* 0x000000c0b01c723c */ /* 0x042ff0000004181c */
[----:B------:R-:W-:Y:S01]  /*8050*/  HMMA.16816.F32.BF16 R4, R176, R194, R4 ;  /* 0x000000c2b004723c */ /* 0x000fe20000041804 */
[----:B------:R-:W1:Y:S07]  /*8060*/  LDSM.16.MT88.4 R192, [R240+0xa000] ;  /* 0x00a00000f0c0783b */ /* 0x000e6e0000004200 */
[C---:B---3--:R-:W-:Y:S08]  /*8070*/  HMMA.16816.F32.BF16 R12, R180.reuse, R212, R12 ;  /* 0x000000d4b40c723c */ /* 0x048ff0000004180c */
[C---:B------:R-:W-:Y:S01]  /*8080*/  HMMA.16816.F32.BF16 R20, R180.reuse, R214, R20 ;  /* 0x000000d6b414723c */ /* 0x040fe20000041814 */
[----:B------:R-:W3:Y:S07]  /*8090*/  LDSM.16.MT88.4 R212, [R2+0xd800] ;  /* 0x00d8000002d4783b */ /* 0x000eee0000004200 */
[C---:B------:R-:W-:Y:S08]  /*80a0*/  HMMA.16816.F32.BF16 R44, R180.reuse, R204, R44 ;  /* 0x000000ccb42c723c */ /* 0x040ff0000004182c */
[C---:B------:R-:W-:Y:S01]  /*80b0*/  HMMA.16816.F32.BF16 R40, R180.reuse, R206, R40 ;  /* 0x000000ceb428723c */ /* 0x040fe20000041828 */
[----:B------:R-:W2:Y:S07]  /*80c0*/  LDSM.16.MT88.4 R204, [R240+0xd800] ;  /* 0x00d80000f0cc783b */ /* 0x000eae0000004200 */
[C---:B-----5:R-:W-:Y:S08]  /*80d0*/  HMMA.16816.F32.BF16 R52, R180.reuse, R184, R52 ;  /* 0x000000b8b434723c */ /* 0x060ff00000041834 */
[----:B------:R-:W-:Y:S01]  /*80e0*/  HMMA.16816.F32.BF16 R164, R180, R186, R164 ;  /* 0x000000bab4a4723c */ /* 0x000fe200000418a4 */
[----:B------:R-:W5:Y:S07]  /*80f0*/  LDSM.16.MT88.4 R184, [R244+0xd800] ;  /* 0x00d80000f4b8783b */ /* 0x000f6e0000004200 */
[C---:B-1----:R-:W-:Y:S08]  /*8100*/  HMMA.16816.F32.BF16 R152, R176.reuse, R192, R152 ;  /* 0x000000c0b098723c */ /* 0x042ff00000041898 */
[----:B------:R-:W-:Y:S01]  /*8110*/  HMMA.16816.F32.BF16 R32, R176, R194, R32 ;  /* 0x000000c2b020723c */ /* 0x000fe20000041820 */
[----:B------:R-:W1:Y:S07]  /*8120*/  LDSM.16.MT88.4 R192, [R3+0xe000] ;  /* 0x00e0000003c0783b */ /* 0x000e6e0000004200 */
[C---:B------:R-:W-:Y:S08]  /*8130*/  HMMA.16816.F32.BF16 R60, R180.reuse, R220, R60 ;  /* 0x000000dcb43c723c */ /* 0x040ff0000004183c */
[C---:B------:R-:W-:Y:S01]  /*8140*/  HMMA.16816.F32.BF16 R168, R180.reuse, R222, R168 ;  /* 0x000000deb4a8723c */ /* 0x040fe200000418a8 */
[----:B------:R-:W-:Y:S07]  /*8150*/  LDSM.16.MT88.4 R220, [R240+0x2800] ;  /* 0x00280000f0dc783b */ /* 0x000fee0000004200 */
[C---:B---3--:R-:W-:Y:S08]  /*8160*/  HMMA.16816.F32.BF16 R36, R180.reuse, R212, R36 ;  /* 0x000000d4b424723c */ /* 0x048ff00000041824 */
[C---:B------:R-:W-:Y:S08]  /*8170*/  HMMA.16816.F32.BF16 R160, R180.reuse, R214, R160 ;  /* 0x000000d6b4a0723c */ /* 0x040ff000000418a0 */
[C---:B--2---:R-:W-:Y:S08]  /*8180*/  HMMA.16816.F32.BF16 R136, R180.reuse, R204, R136 ;  /* 0x000000ccb488723c */ /* 0x044ff00000041888 */
[C---:B------:R-:W-:Y:S08]  /*8190*/  HMMA.16816.F32.BF16 R56, R180.reuse, R206, R56 ;  /* 0x000000ceb438723c */ /* 0x040ff00000041838 */
[C---:B-----5:R-:W-:Y:S08]  /*81a0*/  HMMA.16816.F32.BF16 R48, R180.reuse, R184, R48 ;  /* 0x000000b8b430723c */ /* 0x060ff00000041830 */
[----:B------:R-:W-:Y:S01]  /*81b0*/  HMMA.16816.F32.BF16 R216, R180, R186, R216 ;  /* 0x000000bab4d8723c */ /* 0x000fe200000418d8 */
[----:B------:R-:W2:Y:S07]  /*81c0*/  LDSM.16.MT88.4 R180, [R3+0x2000] ;  /* 0x0020000003b4783b */ /* 0x000eae0000004200 */
[C---:B-1----:R-:W-:Y:S01]  /*81d0*/  HMMA.16816.F32.BF16 R144, R176.reuse, R192, R144 ;  /* 0x000000c0b090723c */ /* 0x042fe20000041890 */
[----:B------:R-:W-:Y:S07]  /*81e0*/  LDSM.16.MT88.4 R184, [R240+0x2000] ;  /* 0x00200000f0b8783b */ /* 0x000fee0000004200 */
[----:B------:R-:W-:Y:S01]  /*81f0*/  HMMA.16816.F32.BF16 R64, R176, R194, R64 ;  /* 0x000000c2b040723c */ /* 0x000fe20000041840 */
[----:B------:R-:W1:Y:S01]  /*8200*/  LDSM.16.MT88.4 R192, [R3+0x2800] ;  /* 0x0028000003c0783b */ /* 0x000e620000004200 */
[----:B------:R-:W-:-:S02]  /*8210*/  F2FP.BF16.F32.PACK_AB R212, R229, R228 ;  /* 0x000000e4e5d4723e */ /* 0x000fc400000010ff */
[----:B------:R-:W-:Y:S01]  /*8220*/  F2FP.BF16.F32.PACK_AB R213, R231, R230 ;  /* 0x000000e6e7d5723e */ /* 0x000fe200000010ff */
[----:B------:R-:W-:Y:S01]  /*8230*/  LDSM.16.MT88.4 R204, [R3+0xa000] ;  /* 0x00a0000003cc783b */ /* 0x000fe20000004200 */
[----:B------:R-:W-:Y:S02]  /*8240*/  F2FP.BF16.F32.PACK_AB R214, R233, R232 ;  /* 0x000000e8e9d6723e */ /* 0x000fe400000010ff */
[----:B------:R-:W-:Y:S01]  /*8250*/  F2FP.BF16.F32.PACK_AB R215, R235, R234 ;  /* 0x000000eaebd7723e */ /* 0x000fe200000010ff */
[C---:B--2---:R-:W-:Y:S08]  /*8260*/  HMMA.16816.F32.BF16 R140, R176.reuse, R180, R140 ;  /* 0x000000b4b08c723c */ /* 0x044ff0000004188c */
[----:B------:R-:W-:Y:S01]  /*8270*/  HMMA.16816.F32.BF16 R172, R176, R182, R172 ;  /* 0x000000b6b0ac723c */ /* 0x000fe200000418ac */
[----:B------:R-:W-:Y:S11]  /*8280*/  LDSM.16.MT88.4 R180, [R240+0x6000] ;  /* 0x00600000f0b4783b */ /* 0x000ff60000004200 */
[C---:B-1----:R-:W-:Y:S08]  /*8290*/  HMMA.16816.F32.BF16 R228, R212.reuse, R192, R140 ;  /* 0x000000c0d4e4723c */ /* 0x042ff0000004188c */
[----:B------:R-:W-:Y:S01]  /*82a0*/  HMMA.16816.F32.BF16 R140, R212, R194, R172 ;  /* 0x000000c2d48c723c */ /* 0x000fe200000418ac */
[----:B------:R-:W1:Y:S04]  /*82b0*/  LDSM.16.MT88.4 R172, [R240+0xa800] ;  /* 0x00a80000f0ac783b */ /* 0x000e680000004200 */
[----:B------:R-:W-:Y:S03]  /*82c0*/  LDSM.16.MT88.4 R192, [R2+0xa800] ;  /* 0x00a8000002c0783b */ /* 0x000fe60000004200 */
[C---:B------:R-:W-:Y:S08]  /*82d0*/  HMMA.16816.F32.BF16 R196, R176.reuse, R184, R196 ;  /* 0x000000b8b0c4723c */ /* 0x040ff000000418c4 */
[----:B------:R-:W-:Y:S01]  /*82e0*/  HMMA.16816.F32.BF16 R188, R176, R186, R188 ;  /* 0x000000bab0bc723c */ /* 0x000fe200000418bc */
[----:B------:R-:W2:Y:S07]  /*82f0*/  LDSM.16.MT88.4 R184, [R2+0x6000] ;  /* 0x0060000002b8783b */ /* 0x000eae0000004200 */
[C---:B-1----:R-:W-:Y:S08]  /*8300*/  HMMA.16816.F32.BF16 R152, R212.reuse, R172, R152 ;  /* 0x000000acd498723c */ /* 0x042ff00000041898 */
[----:B------:R-:W-:Y:S01]  /*8310*/  HMMA.16816.F32.BF16 R32, R212, R174, R32 ;  /* 0x000000aed420723c */ /* 0x000fe20000041820 */
[----:B------:R-:W1:Y:S07]  /*8320*/  LDSM.16.MT88.4 R172, [R3+0xe800] ;  /* 0x00e8000003ac783b */ /* 0x000e6e0000004200 */
[C---:B------:R-:W-:Y:S08]  /*8330*/  HMMA.16816.F32.BF16 R156, R176.reuse, R180, R156 ;  /* 0x000000b4b09c723c */ /* 0x040ff0000004189c */
[C---:B------:R-:W-:Y:S01]  /*8340*/  HMMA.16816.F32.BF16 R24, R176.reuse, R182, R24 ;  /* 0x000000b6b018723c */ /* 0x040fe20000041818 */
[----:B------:R-:W3:Y:S07]  /*8350*/  LDSM.16.MT88.4 R180, [R2+0xa000] ;  /* 0x00a0000002b4783b */ /* 0x000eee0000004200 */
[C---:B--2---:R-:W-:Y:S08]  /*8360*/  HMMA.16816.F32.BF16 R16, R176.reuse, R184, R16 ;  /* 0x000000b8b010723c */ /* 0x044ff00000041810 */
[----:B------:R-:W-:Y:S01]  /*8370*/  HMMA.16816.F32.BF16 R68, R176, R186, R68 ;  /* 0x000000bab044723c */ /* 0x000fe20000041844 */
[----:B------:R-:W2:Y:S07]  /*8380*/  LDSM.16.MT88.4 R184, [R244+0x6000] ;  /* 0x00600000f4b8783b */ /* 0x000eae0000004200 */
[----:B-1----:R-:W-:Y:S01]  /*8390*/  HMMA.16816.F32.BF16 R144, R212, R172, R144 ;  /* 0x000000acd490723c */ /* 0x002fe20000041890 */
[----:B------:R-:W-:-:S02]  /*83a0*/  F2FP.BF16.F32.PACK_AB R172, R249, R248 ;  /* 0x000000f8f9ac723e */ /* 0x000fc400000010ff */
[----:B------:R-:W5:Y:S05]  /*83b0*/  LDL.LU R248, [R1+0x14] ;  /* 0x0000140001f87983 */ /* 0x000f6a0000300800 */
[----:B------:R-:W-:Y:S01]  /*83c0*/  HMMA.16816.F32.BF16 R64, R212, R174, R64 ;  /* 0x000000aed440723c */ /* 0x000fe20000041840 */
[----:B------:R-:W-:Y:S02]  /*83d0*/  F2FP.BF16.F32.PACK_AB R174, R237, R243 ;  /* 0x000000f3edae723e */ /* 0x000fe400000010ff */
[----:B----4-:R-:W-:Y:S01]  /*83e0*/  F2FP.BF16.F32.PACK_AB R175, R242, R241 ;  /* 0x000000f1f2af723e */ /* 0x010fe200000010ff */
[----:B------:R-:W5:Y:S04]  /*83f0*/  LDL.LU R243, [R1+0x10] ;  /* 0x0000100001f37983 */ /* 0x000f680000300800 */
[----:B------:R-:W4:Y:S04]  /*8400*/  LDL.LU R242, [R1+0x1c] ;  /* 0x00001c0001f27983 */ /* 0x000f280000300800 */
[----:B------:R-:W4:Y:S04]  /*8410*/  LDL.LU R241, [R1+0x18] ;  /* 0x0000180001f17983 */ /* 0x000f280000300800 */
[----:B------:R-:W4:Y:S04]  /*8420*/  LDL.LU R239, [R1+0x24] ;  /* 0x0000240001ef7983 */ /* 0x000f280000300800 */
[----:B------:R-:W4:Y:S04]  /*8430*/  LDL.LU R238, [R1+0x20] ;  /* 0x0000200001ee7983 */ /* 0x000f280000300800 */
[----:B------:R-:W4:Y:S04]  /*8440*/  LDL.LU R237, [R1+0x2c] ;  /* 0x00002c0001ed7983 */ /* 0x000f280000300800 */
[----:B------:R-:W4:Y:S01]  /*8450*/  LDL.LU R236, [R1+0x28] ;  /* 0x0000280001ec7983 */ /* 0x000f220000300800 */
[C---:B---3--:R-:W-:Y:S08]  /*8460*/  HMMA.16816.F32.BF16 R44, R176.reuse, R180, R44 ;  /* 0x000000b4b02c723c */ /* 0x048ff0000004182c */
[C---:B------:R-:W-:Y:S01]  /*8470*/  HMMA.16816.F32.BF16 R40, R176.reuse, R182, R40 ;  /* 0x000000b6b028723c */ /* 0x040fe20000041828 */
[----:B------:R-:W1:Y:S07]  /*8480*/  LDSM.16.MT88.4 R180, [R2+0xe000] ;  /* 0x00e0000002b4783b */ /* 0x000e6e0000004200 */
[C---:B--2---:R-:W-:Y:S08]  /*8490*/  HMMA.16816.F32.BF16 R12, R176.reuse, R184, R12 ;  /* 0x000000b8b00c723c */ /* 0x044ff0000004180c */
[C---:B------:R-:W-:Y:S01]  /*84a0*/  HMMA.16816.F32.BF16 R20, R176.reuse, R186, R20 ;  /* 0x000000bab014723c */ /* 0x040fe20000041814 */
[----:B------:R-:W2:Y:S07]  /*84b0*/  LDSM.16.MT88.4 R184, [R244+0xa000] ;  /* 0x00a00000f4b8783b */ /* 0x000eae0000004200 */
[C---:B------:R-:W-:Y:S08]  /*84c0*/  HMMA.16816.F32.BF16 R52, R176.reuse, R204, R52 ;  /* 0x000000ccb034723c */ /* 0x040ff00000041834 */
[C---:B------:R-:W-:Y:S01]  /*84d0*/  HMMA.16816.F32.BF16 R164, R176.reuse, R206, R164 ;  /* 0x000000ceb0a4723c */ /* 0x040fe200000418a4 */
[----:B------:R-:W3:Y:S07]  /*84e0*/  LDSM.16.MT88.4 R204, [R240+0xe000] ;  /* 0x00e00000f0cc783b */ /* 0x000eee0000004200 */
[C---:B-1----:R-:W-:Y:S08]  /*84f0*/  HMMA.16816.F32.BF16 R36, R176.reuse, R180, R36 ;  /* 0x000000b4b024723c */ /* 0x042ff00000041824 */
[C---:B------:R-:W-:Y:S01]  /*8500*/  HMMA.16816.F32.BF16 R160, R176.reuse, R182, R160 ;  /* 0x000000b6b0a0723c */ /* 0x040fe200000418a0 */
[----:B------:R-:W1:Y:S07]  /*8510*/  LDSM.16.MT88.4 R180, [R2+0x2800] ;  /* 0x0028000002b4783b */ /* 0x000e6e0000004200 */
[C---:B--2---:R-:W-:Y:S08]  /*8520*/  HMMA.16816.F32.BF16 R60, R176.reuse, R184, R60 ;  /* 0x000000b8b03c723c */ /* 0x044ff0000004183c */
[C---:B------:R-:W-:Y:S01]  /*8530*/  HMMA.16816.F32.BF16 R168, R176.reuse, R186, R168 ;  /* 0x000000bab0a8723c */ /* 0x040fe200000418a8 */
[----:B------:R-:W2:Y:S07]  /*8540*/  LDSM.16.MT88.4 R184, [R244+0xe000] ;  /* 0x00e00000f4b8783b */ /* 0x000eae0000004200 */
[C---:B---3--:R-:W-:Y:S08]  /*8550*/  HMMA.16816.F32.BF16 R136, R176.reuse, R204, R136 ;  /* 0x000000ccb088723c */ /* 0x048ff00000041888 */
[----:B------:R-:W-:Y:S01]  /*8560*/  HMMA.16816.F32.BF16 R56, R176, R206, R56 ;  /* 0x000000ceb038723c */ /* 0x000fe20000041838 */
[----:B------:R-:W-:Y:S07]  /*8570*/  LDSM.16.MT88.4 R204, [R244+0x2800] ;  /* 0x00280000f4cc783b */ /* 0x000fee0000004200 */
[C---:B-1----:R-:W-:Y:S08]  /*8580*/  HMMA.16816.F32.BF16 R208, R212.reuse, R180, R208 ;  /* 0x000000b4d4d0723c */ /* 0x042ff000000418d0 */
[----:B------:R-:W-:Y:S01]  /*8590*/  HMMA.16816.F32.BF16 R200, R212, R182, R200 ;  /* 0x000000b6d4c8723c */ /* 0x000fe200000418c8 */
[----:B------:R-:W1:Y:S07]  /*85a0*/  LDSM.16.MT88.4 R180, [R240+0x6800] ;  /* 0x00680000f0b4783b */ /* 0x000e6e0000004200 */
[C---:B--2---:R-:W-:Y:S08]  /*85b0*/  HMMA.16816.F32.BF16 R48, R176.reuse, R184, R48 ;  /* 0x000000b8b030723c */ /* 0x044ff00000041830 */
[----:B------:R-:W-:Y:S01]  /*85c0*/  HMMA.16816.F32.BF16 R216, R176, R186, R216 ;  /* 0x000000bab0d8723c */ /* 0x000fe200000418d8 */
[----:B------:R-:W2:Y:S04]  /*85d0*/  LDSM.16.MT88.4 R176, [R3+0x6800] ;  /* 0x0068000003b0783b */ /* 0x000ea80000004200 */
[----:B------:R-:W3:Y:S03]  /*85e0*/  LDSM.16.MT88.4 R184, [R2+0x6800] ;  /* 0x0068000002b8783b */ /* 0x000ee60000004200 */
[C---:B-1----:R-:W-:Y:S08]  /*85f0*/  HMMA.16816.F32.BF16 R156, R212.reuse, R180, R156 ;  /* 0x000000b4d49c723c */ /* 0x042ff0000004189c */
[C---:B------:R-:W-:Y:S01]  /*8600*/  HMMA.16816.F32.BF16 R24, R212.reuse, R182, R24 ;  /* 0x000000b6d418723c */ /* 0x040fe20000041818 */
[----:B------:R-:W1:Y:S07]  /*8610*/  LDSM.16.MT88.4 R180, [R244+0xa800] ;  /* 0x00a80000f4b4783b */ /* 0x000e6e0000004200 */
[C---:B--2---:R-:W-:Y:S08]  /*8620*/  HMMA.16816.F32.BF16 R28, R212.reuse, R176, R28 ;  /* 0x000000b0d41c723c */ /* 0x044ff0000004181c */
[C---:B------:R-:W-:Y:S01]  /*8630*/  HMMA.16816.F32.BF16 R4, R212.reuse, R178, R4 ;  /* 0x000000b2d404723c */ /* 0x040fe20000041804 */
[----:B------:R-:W2:Y:S07]  /*8640*/  LDSM.16.MT88.4 R176, [R240+0xe800] ;  /* 0x00e80000f0b0783b */ /* 0x000eae0000004200 */
[C---:B---3--:R-:W-:Y:S08]  /*8650*/  HMMA.16816.F32.BF16 R16, R212.reuse, R184, R16 ;  /* 0x000000b8d410723c */ /* 0x048ff00000041810 */
[C---:B------:R-:W-:Y:S01]  /*8660*/  HMMA.16816.F32.BF16 R68, R212.reuse, R186, R68 ;  /* 0x000000bad444723c */ /* 0x040fe20000041844 */
[----:B------:R-:W3:Y:S07]  /*8670*/  LDSM.16.MT88.4 R184, [R3+0xa800] ;  /* 0x00a8000003b8783b */ /* 0x000eee0000004200 */
[C---:B-1----:R-:W-:Y:S08]  /*8680*/  HMMA.16816.F32.BF16 R60, R212.reuse, R180, R60 ;  /* 0x000000b4d43c723c */ /* 0x042ff0000004183c */
[C---:B------:R-:W-:Y:S01]  /*8690*/  HMMA.16816.F32.BF16 R168, R212.reuse, R182, R168 ;  /* 0x000000b6d4a8723c */ /* 0x040fe200000418a8 */
[----:B------:R-:W-:Y:S07]  /*86a0*/  LDSM.16.MT88.4 R180, [R244+0x3000] ;  /* 0x00300000f4b4783b */ /* 0x000fee0000004200 */
[C---:B--2---:R-:W-:Y:S08]  /*86b0*/  HMMA.16816.F32.BF16 R136, R212.reuse, R176, R136 ;  /* 0x000000b0d488723c */ /* 0x044ff00000041888 */
[C---:B------:R-:W-:Y:S01]  /*86c0*/  HMMA.16816.F32.BF16 R56, R212.reuse, R178, R56 ;  /* 0x000000b2d438723c */ /* 0x040fe20000041838 */
[----:B------:R-:W1:Y:S07]  /*86d0*/  LDSM.16.MT88.4 R176, [R2+0x7000] ;  /* 0x0070000002b0783b */ /* 0x000e6e0000004200 */
[C---:B------:R-:W-:Y:S08]  /*86e0*/  HMMA.16816.F32.BF16 R196, R212.reuse, R220, R196 ;  /* 0x000000dcd4c4723c */ /* 0x040ff000000418c4 */
[C---:B------:R-:W-:Y:S01]  /*86f0*/  HMMA.16816.F32.BF16 R188, R212.reuse, R222, R188 ;  /* 0x000000ded4bc723c */ /* 0x040fe200000418bc */
[----:B------:R-:W2:Y:S07]  /*8700*/  LDSM.16.MT88.4 R220, [R244+0xe800] ;  /* 0x00e80000f4dc783b */ /* 0x000eae0000004200 */
[C---:B------:R-:W-:Y:S08]  /*8710*/  HMMA.16816.F32.BF16 R44, R212.reuse, R192, R44 ;  /* 0x000000c0d42c723c */ /* 0x040ff0000004182c */
[C---:B------:R-:W-:Y:S01]  /*8720*/  HMMA.16816.F32.BF16 R40, R212.reuse, R194, R40 ;  /* 0x000000c2d428723c */ /* 0x040fe20000041828 */
[----:B------:R-:W2:Y:S07]  /*8730*/  LDSM.16.MT88.4 R192, [R240+0x3000] ;  /* 0x00300000f0c0783b */ /* 0x000eae0000004200 */
[C---:B---3--:R-:W-:Y:S08]  /*8740*/  HMMA.16816.F32.BF16 R52, R212.reuse, R184, R52 ;  /* 0x000000b8d434723c */ /* 0x048ff00000041834 */
[C---:B------:R-:W-:Y:S01]  /*8750*/  HMMA.16816.F32.BF16 R164, R212.reuse, R186, R164 ;  /* 0x000000bad4a4723c */ /* 0x040fe200000418a4 */
[----:B------:R-:W3:Y:S07]  /*8760*/  LDSM.16.MT88.4 R184, [R3+0x3000] ;  /* 0x0030000003b8783b */ /* 0x000eee0000004200 */
[----:B------:R-:W-:Y:S01]  /*8770*/  HMMA.16816.F32.BF16 R8, R212, R204, R8 ;  /* 0x000000ccd408723c */ /* 0x000fe20000041808 */
[----:B------:R-:W-:-:S07]  /*8780*/  F2FP.BF16.F32.PACK_AB R173, R251, R250 ;  /* 0x000000fafbad723e */ /* 0x000fce00000010ff */
[----:B------:R-:W-:Y:S01]  /*8790*/  HMMA.16816.F32.BF16 R148, R212, R206, R148 ;  /* 0x000000ced494723c */ /* 0x000fe20000041894 */
[----:B------:R-:W2:Y:S07]  /*87a0*/  LDSM.16.MT88.4 R204, [R244+0x6800] ;  /* 0x00680000f4cc783b */ /* 0x000eae0000004200 */
[C---:B-1----:R-:W-:Y:S08]  /*87b0*/  HMMA.16816.F32.BF16 R16, R172.reuse, R176, R16 ;  /* 0x000000b0ac10723c */ /* 0x042ff00000041810 */
[C---:B------:R-:W-:Y:S01]  /*87c0*/  HMMA.16816.F32.BF16 R232, R172.reuse, R180, R8 ;  /* 0x000000b4ace8723c */ /* 0x040fe20000041808 */
[----:B------:R-:W1:Y:S07]  /*87d0*/  LDSM.16.MT88.4 R8, [R240+0xb000] ;  /* 0x00b00000f008783b */ /* 0x000e6e0000004200 */
[----:B------:R-:W-:Y:S01]  /*87e0*/  HMMA.16816.F32.BF16 R68, R172, R178, R68 ;  /* 0x000000b2ac44723c */ /* 0x000fe20000041844 */
[----:B------:R-:W1:Y:S07]  /*87f0*/  LDSM.16.MT88.4 R176, [R244+0xb000] ;  /* 0x00b00000f4b0783b */ /* 0x000e6e0000004200 */
[C---:B------:R-:W-:Y:S08]  /*8800*/  HMMA.16816.F32.BF16 R36, R212.reuse, R224, R36 ;  /* 0x000000e0d424723c */ /* 0x040ff00000041824 */
[C---:B------:R-:W-:Y:S08]  /*8810*/  HMMA.16816.F32.BF16 R160, R212.reuse, R226, R160 ;  /* 0x000000e2d4a0723c */ /* 0x040ff000000418a0 */
[C---:B--2---:R-:W-:Y:S08]  /*8820*/  HMMA.16816.F32.BF16 R48, R212.reuse, R220, R48 ;  /* 0x000000dcd430723c */ /* 0x044ff00000041830 */
[----:B------:R-:W-:Y:S08]  /*8830*/  HMMA.16816.F32.BF16 R216, R212, R222, R216 ;  /* 0x000000ded4d8723c */ /* 0x000ff000000418d8 */
[C---:B------:R-:W-:Y:S01]  /*8840*/  HMMA.16816.F32.BF16 R224, R172.reuse, R192, R196 ;  /* 0x000000c0ace0723c */ /* 0x040fe200000418c4 */
[----:B------:R-:W-:Y:S07]  /*8850*/  LDSM.16.MT88.4 R196, [R244+0x7000] ;  /* 0x00700000f4c4783b */ /* 0x000fee0000004200 */
[C---:B------:R-:W-:Y:S01]  /*8860*/  HMMA.16816.F32.BF16 R220, R172.reuse, R194, R188 ;  /* 0x000000c2acdc723c */ /* 0x040fe200000418bc */
[----:B------:R-:W-:Y:S07]  /*8870*/  LDSM.16.MT88.4 R188, [R2+0xb000] ;  /* 0x00b0000002bc783b */ /* 0x000fee0000004200 */
[C---:B---3--:R-:W-:Y:S08]  /*8880*/  HMMA.16816.F32.BF16 R192, R172.reuse, R184, R228 ;  /* 0x000000b8acc0723c */ /* 0x048ff000000418e4 */
[C---:B------:R-:W-:Y:S01]  /*8890*/  HMMA.16816.F32.BF16 R228, R172.reuse, R182, R148 ;  /* 0x000000b6ace4723c */ /* 0x040fe20000041894 */
[----:B------:R-:W2:Y:S04]  /*88a0*/  LDSM.16.MT88.4 R148, [R3+0xb000] ;  /* 0x00b000000394783b */ /* 0x000ea80000004200 */
[----:B------:R-:W-:Y:S03]  /*88b0*/  LDSM.16.MT88.4 R180, [R2+0xf000] ;  /* 0x00f0000002b4783b */ /* 0x000fe60000004200 */
[----:B------:R-:W-:Y:S01]  /*88c0*/  HMMA.16816.F32.BF16 R140, R172, R186, R140 ;  /* 0x000000baac8c723c */ /* 0x000fe2000004188c */
[----:B------:R-:W3:Y:S07]  /*88d0*/  LDSM.16.MT88.4 R184, [R240+0xf000] ;  /* 0x00f00000f0b8783b */ /* 0x000eee0000004200 */
[C---:B------:R-:W-:Y:S08]  /*88e0*/  HMMA.16816.F32.BF16 R12, R212.reuse, R204, R12 ;  /* 0x000000ccd40c723c */ /* 0x040ff0000004180c */
[----:B------:R-:W-:Y:S01]  /*88f0*/  HMMA.16816.F32.BF16 R20, R212, R206, R20 ;  /* 0x000000ced414723c */ /* 0x000fe20000041814 */
[----:B------:R-:W3:Y:S04]  /*8900*/  LDSM.16.MT88.4 R212, [R240+0x7000] ;  /* 0x00700000f0d4783b */ /* 0x000ee80000004200 */
[----:B------:R-:W3:Y:S03]  /*8910*/  LDSM.16.MT88.4 R204, [R2+0x3000] ;  /* 0x0030000002cc783b */ /* 0x000ee60000004200 */
[C---:B-1----:R-:W-:Y:S08]  /*8920*/  HMMA.16816.F32.BF16 R152, R172.reuse, R8, R152 ;  /* 0x00000008ac98723c */ /* 0x042ff00000041898 */
[C---:B------:R-:W-:Y:S01]  /*8930*/  HMMA.16816.F32.BF16 R32, R172.reuse, R10, R32 ;  /* 0x0000000aac20723c */ /* 0x040fe20000041820 */
[----:B------:R-:W1:Y:S07]  /*8940*/  LDSM.16.MT88.4 R8, [R2+0x7800] ;  /* 0x007800000208783b */ /* 0x000e6e0000004200 */
[C---:B------:R-:W-:Y:S08]  /*8950*/  HMMA.16816.F32.BF16 R60, R172.reuse, R176, R60 ;  /* 0x000000b0ac3c723c */ /* 0x040ff0000004183c */
[C---:B------:R-:W-:Y:S01]  /*8960*/  HMMA.16816.F32.BF16 R168, R172.reuse, R178, R168 ;  /* 0x000000b2aca8723c */ /* 0x040fe200000418a8 */
[----:B------:R-:W1:Y:S07]  /*8970*/  LDSM.16.MT88.4 R176, [R2+0xb800] ;  /* 0x00b8000002b0783b */ /* 0x000e6e0000004200 */
[C---:B--2---:R-:W-:Y:S08]  /*8980*/  HMMA.16816.F32.BF16 R52, R172.reuse, R148, R52 ;  /* 0x00000094ac34723c */ /* 0x044ff00000041834 */
[C---:B------:R-:W-:Y:S01]  /*8990*/  HMMA.16816.F32.BF16 R164, R172.reuse, R150, R164 ;  /* 0x00000096aca4723c */ /* 0x040fe200000418a4 */
[----:B------:R-:W2:Y:S07]  /*89a0*/  LDSM.16.MT88.4 R148, [R2+0x3800] ;  /* 0x003800000294783b */ /* 0x000eae0000004200 */
[C---:B------:R-:W-:Y:S08]  /*89b0*/  HMMA.16816.F32.BF16 R44, R172.reuse, R188, R44 ;  /* 0x000000bcac2c723c */ /* 0x040ff0000004182c */
[C---:B---3--:R-:W-:Y:S08]  /*89c0*/  HMMA.16816.F32.BF16 R136, R172.reuse, R184, R136 ;  /* 0x000000b8ac88723c */ /* 0x048ff00000041888 */
[C---:B------:R-:W-:Y:S01]  /*89d0*/  HMMA.16816.F32.BF16 R56, R172.reuse, R186, R56 ;  /* 0x000000baac38723c */ /* 0x040fe20000041838 */
[----:B------:R-:W3:Y:S07]  /*89e0*/  LDSM.16.MT88.4 R184, [R2+0xf800] ;  /* 0x00f8000002b8783b */ /* 0x000eee0000004200 */
[----:B------:R-:W-:Y:S01]  /*89f0*/  HMMA.16816.F32.BF16 R156, R172, R212, R156 ;  /* 0x000000d4ac9c723c */ /* 0x000fe2000004189c */
[----:B-----5:R-:W-:-:S02]  /*8a00*/  F2FP.BF16.F32.PACK_AB R212, R248, R243 ;  /* 0x000000f3f8d4723e */ /* 0x020fc400000010ff */
[----:B----4-:R-:W-:-:S05]  /*8a10*/  F2FP.BF16.F32.PACK_AB R213, R242, R241 ;  /* 0x000000f1f2d5723e */ /* 0x010fca00000010ff */
[----:B------:R-:W-:Y:S01]  /*8a20*/  HMMA.16816.F32.BF16 R24, R172, R214, R24 ;  /* 0x000000d6ac18723c */ /* 0x000fe20000041818 */
[----:B------:R-:W-:Y:S02]  /*8a30*/  F2FP.BF16.F32.PACK_AB R214, R239, R238 ;  /* 0x000000eeefd6723e */ /* 0x000fe400000010ff */
[----:B------:R-:W-:-:S05]  /*8a40*/  F2FP.BF16.F32.PACK_AB R215, R237, R236 ;  /* 0x000000ecedd7723e */ /* 0x000fca00000010ff */
[C---:B------:R-:W-:Y:S08]  /*8a50*/  HMMA.16816.F32.BF16 R208, R172.reuse, R204, R208 ;  /* 0x000000ccacd0723c */ /* 0x040ff000000418d0 */
[C---:B------:R-:W-:Y:S01]  /*8a60*/  HMMA.16816.F32.BF16 R200, R172.reuse, R206, R200 ;  /* 0x000000ceacc8723c */ /* 0x040fe200000418c8 */
[----:B------:R-:W-:Y:S07]  /*8a70*/  LDSM.16.MT88.4 R204, [R3+0x7000] ;  /* 0x0070000003cc783b */ /* 0x000fee0000004200 */
[----:B------:R-:W-:Y:S01]  /*8a80*/  HMMA.16816.F32.BF16 R40, R172, R190, R40 ;  /* 0x000000beac28723c */ /* 0x000fe20000041828 */
[----:B------:R-:W-:Y:S07]  /*8a90*/  LDSM.16.MT88.4 R188, [R244+0xf000] ;  /* 0x00f00000f4bc783b */ /* 0x000fee0000004200 */
[C---:B-1----:R-:W-:Y:S01]  /*8aa0*/  HMMA.16816.F32.BF16 R236, R212.reuse, R8, R16 ;  /* 0x00000008d4ec723c */ /* 0x042fe20000041810 */
[----:B------:R-:W-:Y:S07]  /*8ab0*/  LDSM.16.MT88.4 R16, [R3+0xf800] ;  /* 0x00f800000310783b */ /* 0x000fee0000004200 */
[C---:B------:R-:W-:Y:S08]  /*8ac0*/  HMMA.16816.F32.BF16 R68, R212.reuse, R10, R68 ;  /* 0x0000000ad444723c */ /* 0x040ff00000041844 */
[----:B------:R-:W-:Y:S01]  /*8ad0*/  HMMA.16816.F32.BF16 R8, R212, R176, R44 ;  /* 0x000000b0d408723c */ /* 0x000fe2000004182c */
[----:B------:R-:W1:Y:S07]  /*8ae0*/  LDSM.16.MT88.4 R44, [R3+0xb800] ;  /* 0x00b80000032c783b */ /* 0x000e6e0000004200 */
[C---:B------:R-:W-:Y:S08]  /*8af0*/  HMMA.16816.F32.BF16 R36, R172.reuse, R180, R36 ;  /* 0x000000b4ac24723c */ /* 0x040ff00000041824 */
[----:B------:R-:W-:Y:S01]  /*8b00*/  HMMA.16816.F32.BF16 R160, R172, R182, R160 ;  /* 0x000000b6aca0723c */ /* 0x000fe200000418a0 */
[----:B------:R-:W-:Y:S07]  /*8b10*/  LDSM.16.MT88.4 R180, [R3+0x3800] ;  /* 0x0038000003b4783b */ /* 0x000fee0000004200 */
[C---:B--2---:R-:W-:Y:S01]  /*8b20*/  HMMA.16816.F32.BF16 R208, R212.reuse, R148, R208 ;  /* 0x00000094d4d0723c */ /* 0x044fe200000418d0 */
[----:B------:R-:W-:Y:S07]  /*8b30*/  STL.64 [R1+0x50], R8 ;  /* 0x0000500801007387 */ /* 0x000fee0000100a00 */
[C---:B------:R-:W-:Y:S01]  /*8b40*/  HMMA.16816.F32.BF16 R200, R212.reuse, R150, R200 ;  /* 0x00000096d4c8723c */ /* 0x040fe200000418c8 */
[----:B------:R3:W-:Y:S07]  /*8b50*/  STL.64 [R1+0x58], R10 ;  /* 0x0000580a01007387 */ /* 0x0007ee0000100a00 */
[C---:B------:R-:W-:Y:S01]  /*8b60*/  HMMA.16816.F32.BF16 R148, R212.reuse, R178, R40 ;  /* 0x000000b2d494723c */ /* 0x040fe20000041828 */
[----:B------:R-:W-:Y:S07]  /*8b70*/  LDSM.16.MT88.4 R40, [R240+0x3800] ;  /* 0x00380000f028783b */ /* 0x000fee0000004200 */
[C---:B---3--:R-:W-:Y:S08]  /*8b80*/  HMMA.16816.F32.BF16 R8, R212.reuse, R184, R36 ;  /* 0x000000b8d408723c */ /* 0x048ff00000041824 */
[----:B------:R-:W-:Y:S03]  /*8b90*/  HMMA.16816.F32.BF16 R36, R212, R186, R160 ;  /* 0x000000bad424723c */ /* 0x000fe600000418a0 */
[----:B------:R-:W-:Y:S04]  /*8ba0*/  STL.64 [R1+0x40], R148 ;  /* 0x0000409401007387 */ /* 0x000fe80000100a00 */
[----:B------:R-:W-:Y:S04]  /*8bb0*/  STL.64 [R1+0x48], R150 ;  /* 0x0000489601007387 */ /* 0x000fe80000100a00 */
[----:B------:R-:W2:Y:S04]  /*8bc0*/  LDL.LU R176, [R1+0xa0] ;  /* 0x0000a00001b07983 */ /* 0x000ea80000300800 */
[----:B------:R-:W-:Y:S04]  /*8bd0*/  STL.64 [R1+0x90], R8 ;  /* 0x0000900801007387 */ /* 0x000fe80000100a00 */
[----:B------:R-:W-:Y:S04]  /*8be0*/  STL.64 [R1+0x98], R10 ;  /* 0x0000980a01007387 */ /* 0x000fe80000100a00 */
[----:B------:R-:W-:Y:S04]  /*8bf0*/  STL.64 [R1+0x80], R36 ;  /* 0x0000802401007387 */ /* 0x000fe80000100a00 */
[----:B------:R-:W-:Y:S04]  /*8c00*/  STL.64 [R1+0x88], R38 ;  /* 0x0000882601007387 */ /* 0x000fe80000100a00 */
[----:B------:R-:W3:Y:S04]  /*8c10*/  LDL.LU R161, [R1+0xb8] ;  /* 0x0000b80001a17983 */ /* 0x000ee80000300800 */
[----:B------:R-:W4:Y:S01]  /*8c20*/  LDL.LU R160, [R1+0xac] ;  /* 0x0000ac0001a07983 */ /* 0x000f220000300800 */
[C---:B------:R-:W-:Y:S03]  /*8c30*/  HMMA.16816.F32.BF16 R12, R172.reuse, R196, R12 ;  /* 0x000000c4ac0c723c */ /* 0x040fe6000004180c */
[----:B------:R-:W-:Y:S04]  /*8c40*/  LDSM.16.MT88.4 R36, [R240+0xb800] ;  /* 0x00b80000f024783b */ /* 0x000fe80000004200 */
[----:B------:R-:W-:Y:S01]  /*8c50*/  LDSM.16.MT88.4 R148, [R244+0x3800] ;  /* 0x00380000f494783b */ /* 0x000fe20000004200 */
[----:B------:R-:W-:Y:S03]  /*8c60*/  HMMA.16816.F32.BF16 R20, R172, R198, R20 ;  /* 0x000000c6ac14723c */ /* 0x000fe60000041814 */
[----:B------:R-:W5:Y:S05]  /*8c70*/  LDSM.16.MT88.4 R196, [R3+0xf000] ;  /* 0x00f0000003c4783b */ /* 0x000f6a0000004200 */
[C---:B-1----:R-:W-:Y:S08]  /*8c80*/  HMMA.16816.F32.BF16 R52, R212.reuse, R44, R52 ;  /* 0x0000002cd434723c */ /* 0x042ff00000041834 */
[----:B------:R-:W-:Y:S08]  /*8c90*/  HMMA.16816.F32.BF16 R164, R212, R46, R164 ;  /* 0x0000002ed4a4723c */ /* 0x000ff000000418a4 */
[C---:B-----5:R-:W-:Y:S08]  /*8ca0*/  HMMA.16816.F32.BF16 R144, R172.reuse, R196, R144 ;  /* 0x000000c4ac90723c */ /* 0x060ff00000041890 */
[----:B------:R-:W-:-:S12]  /*8cb0*/  HMMA.16816.F32.BF16 R64, R172, R198, R64 ;  /* 0x000000c6ac40723c */ /* 0x000fd80000041840 */
[----:B------:R-:W-:Y:S01]  /*8cc0*/  HMMA.16816.F32.BF16 R44, R212, R16, R144 ;  /* 0x00000010d42c723c */ /* 0x000fe20000041890 */
[----:B------:R-:W-:Y:S04]  /*8cd0*/  STL.64 [R1+0x30], R52 ;  /* 0x0000303401007387 */ /* 0x000fe80000100a00 */
[----:B------:R-:W-:Y:S03]  /*8ce0*/  STL.64 [R1+0x38], R54 ;  /* 0x0000383601007387 */ /* 0x000fe60000100a00 */
[C---:B------:R-:W-:Y:S01]  /*8cf0*/  HMMA.16816.F32.BF16 R28, R172.reuse, R204, R28 ;  /* 0x000000ccac1c723c */ /* 0x040fe2000004181c */
[----:B------:R-:W-:Y:S07]  /*8d00*/  LDSM.16.MT88.4 R52, [R244+0xb800] ;  /* 0x00b80000f434783b */ /* 0x000fee0000004200 */
[C---:B------:R-:W-:Y:S03]  /*8d10*/  HMMA.16816.F32.BF16 R4, R172.reuse, R206, R4 ;  /* 0x000000ceac04723c */ /* 0x040fe60000041804 */
[----:B------:R-:W-:Y:S05]  /*8d20*/  STL.64 [R1+0x70], R44 ;  /* 0x0000702c01007387 */ /* 0x000fea0000100a00 */
[C---:B------:R-:W-:Y:S01]  /*8d30*/  HMMA.16816.F32.BF16 R48, R172.reuse, R188, R48 ;  /* 0x000000bcac30723c */ /* 0x040fe20000041830 */
[----:B------:R-:W-:Y:S04]  /*8d40*/  STL.64 [R1+0x78], R46 ;  /* 0x0000782e01007387 */ /* 0x000fe80000100a00 */
[----:B------:R-:W-:Y:S03]  /*8d50*/  LDSM.16.MT88.4 R44, [R244+0xf800] ;  /* 0x00f80000f42c783b */ /* 0x000fe60000004200 */
[----:B------:R-:W-:Y:S01]  /*8d60*/  HMMA.16816.F32.BF16 R216, R172, R190, R216 ;  /* 0x000000beacd8723c */ /* 0x000fe200000418d8 */
[----:B------:R-:W1:Y:S07]  /*8d70*/  LDSM.16.MT88.4 R188, [R3+0x7800] ;  /* 0x0078000003bc783b */ /* 0x000e6e0000004200 */
[C---:B------:R-:W-:Y:S01]  /*8d80*/  HMMA.16816.F32.BF16 R172, R212.reuse, R182, R140 ;  /* 0x000000b6d4ac723c */ /* 0x040fe2000004188c */
[----:B------:R-:W5:Y:S04]  /*8d90*/  LDSM.16.MT88.4 R140, [R240+0x7800] ;  /* 0x00780000f08c783b */ /* 0x000f680000004200 */
[----:B------:R-:W5:Y:S03]  /*8da0*/  LDSM.16.MT88.4 R240, [R240+0xf800] ;  /* 0x00f80000f0f0783b */ /* 0x000f660000004200 */
[----:B------:R-:W-:Y:S01]  /*8db0*/  HMMA.16816.F32.BF16 R16, R212, R18, R64 ;  /* 0x00000012d410723c */ /* 0x000fe20000041840 */
[----:B------:R-:W5:Y:S01]  /*8dc0*/  LDSM.16.MT88.4 R64, [R244+0x7800] ;  /* 0x00780000f440783b */ /* 0x000f620000004200 */
[----:B------:R-:W-:Y:S01]  /*8dd0*/  VIADD R2, R245, 0xffffffff ;  /* 0xfffffffff5027836 */ /* 0x000fe20000000000 */
[----:B------:R-:W-:-:S05]  /*8de0*/  PLOP3.LUT P0, PT, PT, PT, PT, 0x80, 0x8 ;  /* 0x000000000008781c */ /* 0x000fca0003f0f070 */
[----:B------:R-:W-:Y:S01]  /*8df0*/  HMMA.16816.F32.BF16 R152, R212, R36, R152 ;  /* 0x00000024d498723c */ /* 0x000fe20000041898 */
[----:B------:R-:W-:-:S10]  /*8e00*/  @!P1 IMAD.MOV.U32 R37, RZ, RZ, 0x1 ;  /* 0x00000001ff259424 */ /* 0x000fd400078e00ff */
[----:B------:R-:W-:Y:S04]  /*8e10*/  STL.64 [R1+0x60], R16 ;  /* 0x0000601001007387 */ /* 0x000fe80000100a00 */
[----:B------:R5:W-:Y:S01]  /*8e20*/  STL.64 [R1+0x68], R18 ;  /* 0x0000681201007387 */ /* 0x000be20000100a00 */
[C---:B------:R-:W-:Y:S08]  /*8e30*/  HMMA.16816.F32.BF16 R8, R212.reuse, R180, R192 ;  /* 0x000000b4d408723c */ /* 0x040ff000000418c0 */
[C---:B-1----:R-:W-:Y:S08]  /*8e40*/  HMMA.16816.F32.BF16 R28, R212.reuse, R188, R28 ;  /* 0x000000bcd41c723c */ /* 0x042ff0000004181c */
[C---:B------:R-:W-:Y:S08]  /*8e50*/  HMMA.16816.F32.BF16 R4, R212.reuse, R190, R4 ;  /* 0x000000bed404723c */ /* 0x040ff00000041804 */
[C---:B-----5:R-:W-:Y:S08]  /*8e60*/  HMMA.16816.F32.BF16 R16, R212.reuse, R148, R232 ;  /* 0x00000094d410723c */ /* 0x060ff000000418e8 */
[C---:B------:R-:W-:Y:S08]  /*8e70*/  HMMA.16816.F32.BF16 R196, R212.reuse, R40, R224 ;  /* 0x00000028d4c4723c */ /* 0x040ff000000418e0 */
[C---:B------:R-:W-:Y:S08]  /*8e80*/  HMMA.16816.F32.BF16 R188, R212.reuse, R42, R220 ;  /* 0x0000002ad4bc723c */ /* 0x040ff000000418dc */
[C---:B------:R-:W-:Y:S08]  /*8e90*/  HMMA.16816.F32.BF16 R156, R212.reuse, R140, R156 ;  /* 0x0000008cd49c723c */ /* 0x040ff0000004189c */
[C---:B------:R-:W-:Y:S08]  /*8ea0*/  HMMA.16816.F32.BF16 R24, R212.reuse, R142, R24 ;  /* 0x0000008ed418723c */ /* 0x040ff00000041818 */
[C---:B------:R-:W-:Y:S08]  /*8eb0*/  HMMA.16816.F32.BF16 R32, R212.reuse, R38, R32 ;  /* 0x00000026d420723c */ /* 0x040ff00000041820 */
[C---:B------:R-:W-:Y:S08]  /*8ec0*/  HMMA.16816.F32.BF16 R136, R212.reuse, R240, R136 ;  /* 0x000000f0d488723c */ /* 0x040ff00000041888 */
[C---:B------:R-:W-:Y:S08]  /*8ed0*/  HMMA.16816.F32.BF16 R56, R212.reuse, R242, R56 ;  /* 0x000000f2d438723c */ /* 0x040ff00000041838 */
[C---:B------:R-:W-:Y:S08]  /*8ee0*/  HMMA.16816.F32.BF16 R148, R212.reuse, R150, R228 ;  /* 0x00000096d494723c */ /* 0x040ff000000418e4 */
[----:B------:R-:W-:Y:S01]  /*8ef0*/  HMMA.16816.F32.BF16 R12, R212, R64, R12 ;  /* 0x00000040d40c723c */ /* 0x000fe2000004180c */
[C---:B--2---:R-:W-:Y:S01]  /*8f00*/  ISETP.GE.AND P3, PT, R176.reuse, R2, PT ;  /* 0x00000002b000720c */ /* 0x044fe20003f66270 */
[----:B------:R-:W-:-:S12]  /*8f10*/  VIADD R176, R176, 0x1 ;  /* 0x00000001b0b07836 */ /* 0x000fd80000000000 */
[----:B------:R-:W-:-:S04]  /*8f20*/  @!P3 IMAD.U32 R3, R246, -0x80000000, RZ ;  /* 0x80000000f603b824 */ /* 0x000fc800078e00ff */
[----:B------:R1:W2:Y:S01]  /*8f30*/  @!P3 SYNCS.PHASECHK.TRANS64.TRYWAIT P0, [R0+URZ], R3 ;  /* 0x000000030000b5a7 */ /* 0x0002a200080011ff */
[----:B---3--:R-:W-:Y:S01]  /*8f40*/  VIADD R161, R161, 0x1 ;  /* 0x00000001a1a17836 */ /* 0x008fe20000000000 */
[----:B----4-:R-:W-:-:S04]  /*8f50*/  LOP3.LUT R160, R160, 0x1, RZ, 0x3c, !PT ;  /* 0x00000001a0a07812 */ /* 0x010fc800078e3cff */
[----:B------:R1:W-:Y:S04]  /*8f60*/  STL [R1+0xb8], R161 ;  /* 0x0000b8a101007387 */ /* 0x0003e80000100800 */
[----:B------:R1:W-:Y:S04]  /*8f70*/  STL [R1+0xa0], R176 ;  /* 0x0000a0b001007387 */ /* 0x0003e80000100800 */
[----:B------:R1:W-:Y:S01]  /*8f80*/  STL [R1+0xac], R160 ;  /* 0x0000aca001007387 */ /* 0x0003e20000100800 */
[----:B------:R1:W-:Y:S01]  /*8f90*/  @!P1 SYNCS.ARRIVE.TRANS64.ART0 RZ, [R0+URZ+0x18], R37 ;  /* 0x0000182500ff99a7 */ /* 0x0003e200085000ff */
[----:B------:R-:W-:Y:S01]  /*8fa0*/  ISETP.NE.AND P1, PT, R161, RZ, PT ;  /* 0x000000ffa100720c */ /* 0x000fe20003f25270 */
[C---:B------:R-:W-:Y:S08]  /*8fb0*/  HMMA.16816.F32.BF16 R20, R212.reuse, R66, R20 ;  /* 0x00000042d414723c */ /* 0x040ff00000041814 */
[C---:B------:R-:W-:Y:S08]  /*8fc0*/  HMMA.16816.F32.BF16 R60, R212.reuse, R52, R60 ;  /* 0x00000034d43c723c */ /* 0x040ff0000004183c */
[C---:B------:R-:W-:Y:S08]  /*8fd0*/  HMMA.16816.F32.BF16 R168, R212.reuse, R54, R168 ;  /* 0x00000036d4a8723c */ /* 0x040ff000000418a8 */
[C---:B------:R-:W-:Y:S08]  /*8fe0*/  HMMA.16816.F32.BF16 R48, R212.reuse, R44, R48 ;  /* 0x0000002cd430723c */ /* 0x040ff00000041830 */
[----:B------:R-:W-:Y:S01]  /*8ff0*/  HMMA.16816.F32.BF16 R212, R212, R46, R216 ;  /* 0x0000002ed4d4723c */ /* 0x000fe200000418d8 */
[----:B------:R-:W-:-:S04]  /*9000*/  NOP ;  /* 0x0000000000007918 */ /* 0x000fc80000000000 */
[----:B-12---:R-:W-:-:S15]  /*9010*/  @P1 BRA `(.L_x_72) ;  /* 0xffffffa000681947 */ /* 0x006fde000383ffff */
.L_x_44:
[----:B------:R-:W3:Y:S04]  /*9020*/  LDL.LU R40, [R1+0x64] ;  /* 0x0000640001287983 */ /* 0x000ee80000300800 */
[----:B------:R-:W4:Y:S04]  /*9030*/  LDL.LU R42, [R1+0x60] ;  /* 0x00006000012a7983 */ /* 0x000f280000300800 */
[----:B------:R2:W5:Y:S04]  /*9040*/  LDL.LU R47, [R1+0x74] ;  /* 0x00007400012f7983 */ /* 0x0005680000300800 */
[----:B------:R2:W5:Y:S04]  /*9050*/  LDL.LU R46, [R1+0x70] ;  /* 0x00007000012e7983 */ /* 0x0005680000300800 */
[----:B------:R2:W5:Y:S04]  /*9060*/  LDL.LU R53, [R1+0x84] ;  /* 0x0000840001357983 */ /* 0x0005680000300800 */
[----:B------:R2:W5:Y:S04]  /*9070*/  LDL.LU R52, [R1+0x80] ;  /* 0x0000800001347983 */ /* 0x0005680000300800 */
[----:B------:R2:W5:Y:S04]  /*9080*/  LDL.LU R55, [R1+0x94] ;  /* 0x0000940001377983 */ /* 0x0005680000300800 */
[----:B------:R2:W5:Y:S04]  /*9090*/  LDL.LU R54, [R1+0x90] ;  /* 0x0000900001367983 */ /* 0x0005680000300800 */
[----:B------:R-:W2:Y:S04]  /*90a0*/  LDL.LU R64, [R1+0x34] ;  /* 0x0000340001407983 */ /* 0x000ea80000300800 */
[----:B------:R-:W2:Y:S04]  /*90b0*/  LDL.LU R65, [R1+0x30] ;  /* 0x0000300001417983 */ /* 0x000ea80000300800 */
[----:B------:R-:W2:Y:S04]  /*90c0*/  LDL.LU R66, [R1+0x44] ;  /* 0x0000440001427983 */ /* 0x000ea80000300800 */
[----:B------:R-:W2:Y:S04]  /*90d0*/  LDL.LU R67, [R1+0x40] ;  /* 0x0000400001437983 */ /* 0x000ea80000300800 */
[----:B------:R-:W2:Y:S04]  /*90e0*/  LDL.LU R140, [R1+0x54] ;  /* 0x00005400018c7983 */ /* 0x000ea80000300800 */
[----:B------:R-:W2:Y:S01]  /*90f0*/  LDL.LU R141, [R1+0x50] ;  /* 0x00005000018d7983 */ /* 0x000ea20000300800 */
[----:B-1----:R-:W-:Y:S01]  /*9100*/  IMAD.MOV.U32 R82, RZ, RZ, R4 ;  /* 0x000000ffff527224 */ /* 0x002fe200078e0004 */
[----:B------:R-:W-:Y:S01]  /*9110*/  BSSY.RECONVERGENT B0, `(.L_x_73) ;  /* 0x0000091000007945 */ /* 0x000fe20003800200 */
[----:B------:R-:W-:Y:S01]  /*9120*/  IMAD.MOV.U32 R91, RZ, RZ, R17 ;  /* 0x000000ffff5b7224 */ /* 0x000fe200078e0011 */
[----:B------:R-:W1:Y:S01]  /*9130*/  S2R R38, SR_TID.X ;  /* 0x0000000000267919 */ /* 0x000e620000002100 */
[----:B------:R-:W-:Y:S01]  /*9140*/  IMAD.MOV.U32 R92, RZ, RZ, R16 ;  /* 0x000000ffff5c7224 */ /* 0x000fe200078e0010 */
[----:B------:R-:W-:Y:S01]  /*9150*/  F2FP.BF16.F32.PACK_AB R39, R203, R202 ;  /* 0x000000cacb27723e */ /* 0x000fe200000010ff */
[----:B------:R-:W-:Y:S01]  /*9160*/  IMAD.MOV.U32 R84, RZ, RZ, R28 ;  /* 0x000000ffff547224 */ /* 0x000fe200078e001c */
[----:B------:R-:W2:Y:S01]  /*9170*/  S2R R4, SR_CTAID.X ;  /* 0x0000000000047919 */ /* 0x000ea20000002500 */
[----:B------:R-:W-:Y:S01]  /*9180*/  IMAD.MOV.U32 R83, RZ, RZ, R29 ;  /* 0x000000ffff537224 */ /* 0x000fe200078e001d */
[----:B--2---:R-:W-:Y:S01]  /*9190*/  F2FP.BF16.F32.PACK_AB R37, R211, R210 ;  /* 0x000000d2d325723e */ /* 0x004fe200000010ff */
[----:B------:R-:W-:Y:S01]  /*91a0*/  IMAD.MOV.U32 R17, RZ, RZ, R13 ;  /* 0x000000ffff117224 */ /* 0x000fe200078e000d */
[----:B------:R-:W2:Y:S01]  /*91b0*/  S2R R97, SR_CTAID.Y ;  /* 0x0000000000617919 */ /* 0x000ea20000002600 */
[----:B------:R-:W-:Y:S01]  /*91c0*/  F2FP.BF16.F32.PACK_AB R43, R191, R190 ;  /* 0x000000bebf2b723e */ /* 0x000fe200000010ff */
[----:B------:R-:W-:Y:S01]  /*91d0*/  IMAD.MOV.U32 R96, RZ, RZ, R8 ;  /* 0x000000ffff607224 */ /* 0x000fe200078e0008 */
[----:B------:R-:W-:Y:S01]  /*91e0*/  F2FP.BF16.F32.PACK_AB R41, R199, R198 ;  /* 0x000000c6c729723e */ /* 0x000fe200000010ff */
[----:B------:R-:W-:-:S02]  /*91f0*/  IMAD.MOV.U32 R95, RZ, RZ, R9 ;  /* 0x000000ffff5f7224 */ /* 0x000fc400078e0009 */
[----:B------:R-:W-:Y:S02]  /*9200*/  IMAD.MOV.U32 R94, RZ, RZ, R172 ;  /* 0x000000ffff5e7224 */ /* 0x000fe400078e00ac */
[----:B------:R-:W-:Y:S02]  /*9210*/  IMAD.MOV.U32 R93, RZ, RZ, R173 ;  /* 0x000000ffff5d7224 */ /* 0x000fe400078e00ad */
[----:B------:R-:W-:Y:S02]  /*9220*/  IMAD.MOV.U32 R90, RZ, RZ, R148 ;  /* 0x000000ffff5a7224 */ /* 0x000fe400078e0094 */
[----:B------:R-:W-:Y:S02]  /*9230*/  IMAD.MOV.U32 R89, RZ, RZ, R149 ;  /* 0x000000ffff597224 */ /* 0x000fe400078e0095 */
[----:B------:R-:W-:Y:S02]  /*9240*/  IMAD.MOV.U32 R88, RZ, RZ, R68 ;  /* 0x000000ffff587224 */ /* 0x000fe400078e0044 */
[----:B------:R-:W-:-:S02]  /*9250*/  IMAD.MOV.U32 R87, RZ, RZ, R69 ;  /* 0x000000ffff577224 */ /* 0x000fc400078e0045 */
[----:B------:R-:W-:Y:S02]  /*9260*/  IMAD.MOV.U32 R86, RZ, RZ, R24 ;  /* 0x000000ffff567224 */ /* 0x000fe400078e0018 */
[----:B------:R-:W-:Y:S02]  /*9270*/  IMAD.MOV.U32 R85, RZ, RZ, R25 ;  /* 0x000000ffff557224 */ /* 0x000fe400078e0019 */
[----:B------:R-:W-:Y:S01]  /*9280*/  IMAD.MOV.U32 R81, RZ, RZ, R5 ;  /* 0x000000ffff517224 */ /* 0x000fe200078e0005 */
[----:B-1----:R-:W-:Y:S01]  /*9290*/  SHF.R.U32.HI R2, RZ, 0x1, R38 ;  /* 0x00000001ff027819 */ /* 0x002fe20000011626 */
[C---:B------:R-:W-:Y:S01]  /*92a0*/  IMAD.SHL.U32 R36, R38.reuse, 0x20, RZ ;  /* 0x0000002026247824 */ /* 0x040fe200078e00ff */
[C---:B------:R-:W-:Y:S01]  /*92b0*/  ISETP.GE.U32.AND P0, PT, R38.reuse, 0x10, PT ;  /* 0x000000102600780c */ /* 0x040fe20003f06070 */
[----:B------:R-:W-:Y:S02]  /*92c0*/  IMAD.MOV.U32 R16, RZ, RZ, R12 ;  /* 0x000000ffff107224 */ /* 0x000fe400078e000c */
[----:B------:R-:W-:Y:S01]  /*92d0*/  IMAD R3, R38, 0x40, R2 ;  /* 0x0000004026037824 */ /* 0x000fe200078e0202 */
[----:B------:R-:W-:Y:S01]  /*92e0*/  LOP3.LUT R2, R36, 0x1e0, RZ, 0xc0, !PT ;  /* 0x000001e024027812 */ /* 0x000fe200078ec0ff */
[----:B------:R-:W-:-:S02]  /*92f0*/  IMAD.MOV.U32 R80, RZ, RZ, R20 ;  /* 0x000000ffff507224 */ /* 0x000fc400078e0014 */
[----:B------:R-:W-:Y:S01]  /*9300*/  IMAD.MOV.U32 R13, RZ, RZ, R21 ;  /* 0x000000ffff0d7224 */ /* 0x000fe200078e0015 */
[----:B------:R-:W-:Y:S01]  /*9310*/  LOP3.LUT R3, R3, 0x3c8, RZ, 0xc0, !PT ;  /* 0x000003c803037812 */ /* 0x000fe200078ec0ff */
[----:B------:R-:W-:Y:S02]  /*9320*/  IMAD.MOV.U32 R74, RZ, RZ, R32 ;  /* 0x000000ffff4a7224 */ /* 0x000fe400078e0020 */
[----:B------:R-:W-:Y:S02]  /*9330*/  IMAD.MOV.U32 R75, RZ, RZ, R33 ;  /* 0x000000ffff4b7224 */ /* 0x000fe400078e0021 */
[----:B------:R-:W-:-:S05]  /*9340*/  IMAD.IADD R3, R3, 0x1, -R2 ;  /* 0x0000000103037824 */ /* 0x000fca00078e0a02 */
[----:B------:R-:W-:-:S05]  /*9350*/  IADD3 R3, PT, PT, R0, R3, R3 ;  /* 0x0000000300037210 */ /* 0x000fca0007ffe003 */
[C---:B------:R-:W-:Y:S02]  /*9360*/  VIADD R2, R3.reuse, 0x80 ;  /* 0x0000008003027836 */ /* 0x040fe40000000000 */
[----:B------:R-:W-:-:S03]  /*9370*/  VIADD R44, R3, 0xa0 ;  /* 0x000000a0032c7836 */ /* 0x000fc60000000000 */
[----:B------:R-:W-:Y:S02]  /*9380*/  SHF.R.U32.HI R3, RZ, 0x3, R2 ;  /* 0x00000003ff037819 */ /* 0x000fe40000011602 */
[----:B------:R-:W-:Y:S02]  /*9390*/  SHF.R.U32.HI R45, RZ, 0x3, R44 ;  /* 0x00000003ff2d7819 */ /* 0x000fe4000001162c */
[----:B------:R-:W-:Y:S02]  /*93a0*/  LOP3.LUT R2, R2, 0x30, R3, 0x78, !PT ;  /* 0x0000003002027812 */ /* 0x000fe400078e7803 */
[----:B------:R-:W-:Y:S01]  /*93b0*/  LOP3.LUT R44, R44, 0x30, R45, 0x78, !PT ;  /* 0x000000302c2c7812 */ /* 0x000fe200078e782d */
[----:B---3--:R-:W-:Y:S02]  /*93c0*/  IMAD.MOV.U32 R29, RZ, RZ, R40 ;  /* 0x000000ffff1d7224 */ /* 0x008fe400078e0028 */
[----:B----4-:R-:W-:Y:S02]  /*93d0*/  IMAD.MOV.U32 R28, RZ, RZ, R42 ;  /* 0x000000ffff1c7224 */ /* 0x010fe400078e002a */
        /* <DEDUP_REMOVED lines=9> */
[----:B------:R-:W-:Y:S02]  /*9470*/  IMAD.MOV.U32 R60, RZ, RZ, R168 ;  /* 0x000000ffff3c7224 */ /* 0x000fe400078e00a8 */
[----:B------:R-:W-:Y:S02]  /*9480*/  IMAD.MOV.U32 R78, RZ, RZ, R141 ;  /* 0x000000ffff4e7224 */ /* 0x000fe400078e008d */
[----:B------:R-:W-:Y:S01]  /*9490*/  IMAD.MOV.U32 R61, RZ, RZ, R169 ;  /* 0x000000ffff3d7224 */ /* 0x000fe200078e00a9 */
[----:B--2---:R-:W-:Y:S06]  /*94a0*/  @P0 BRA `(.L_x_74) ;  /* 0x00000004005c0947 */ /* 0x004fec0003800000 */
[----:B------:R-:W2:Y:S01]  /*94b0*/  LDL.LU R5, [R1+0xbc] ;  /* 0x0000bc0001057983 */ /* 0x000ea20000300800 */
[----:B------:R-:W-:Y:S01]  /*94c0*/  IMAD R4, R4, 0x4, R97 ;  /* 0x0000000404047824 */ /* 0x000fe200078e0261 */
[----:B------:R-:W1:Y:S02]  /*94d0*/  LDCU.128 UR8, c[0x0][0x580] ;  /* 0x0000b000ff0877ac */ /* 0x000e640008000c00 */
[----:B------:R-:W3:Y:S04]  /*94e0*/  LDL.LU R21, [R1+0xb4] ;  /* 0x0000b40001157983 */ /* 0x000ee80000300800 */
[----:B------:R-:W4:Y:S01]  /*94f0*/  LDL.LU R20, [R1+0xc0] ;  /* 0x0000c00001147983 */ /* 0x000f220000300800 */
[----:B------:R-:W-:Y:S02]  /*9500*/  IMAD.SHL.U32 R4, R4, 0x4, RZ ;  /* 0x0000000404047824 */ /* 0x000fe400078e00ff */
[----:B------:R-:W-:-:S02]  /*9510*/  IMAD.MOV.U32 R12, RZ, RZ, 0x3f800000 ;  /* 0x3f800000ff0c7424 */ /* 0x000fc400078e00ff */
[----:B--2---:R-:W-:Y:S01]  /*9520*/  IMAD.SHL.U32 R8, R5, 0x10, RZ ;  /* 0x0000001005087824 */ /* 0x004fe200078e00ff */
[----:B------:R-:W-:-:S04]  /*9530*/  SHF.R.U32.HI R5, RZ, 0x2, R38 ;  /* 0x00000002ff057819 */ /* 0x000fc80000011626 */
[----:B------:R-:W-:Y:S02]  /*9540*/  IADD3 R9, P1, P3, R8, R4, R5 ;  /* 0x0000000408097210 */ /* 0x000fe40007b3e005 */
[----:B------:R-:W-:Y:S02]  /*9550*/  SHF.R.S32.HI R5, RZ, 0x1f, R8 ;  /* 0x0000001fff057819 */ /* 0x000fe40000011408 */
[----:B----4-:R-:W-:Y:S01]  /*9560*/  FSETP.NE.AND P0, PT, R20, RZ, PT ;  /* 0x000000ff1400720b */ /* 0x010fe20003f05000 */
[----:B------:R-:W-:Y:S01]  /*9570*/  IMAD.SHL.U32 R8, R9, 0x4, RZ ;  /* 0x0000000409087824 */ /* 0x000fe200078e00ff */
[----:B------:R-:W-:-:S04]  /*9580*/  SHF.R.S32.HI R4, RZ, 0x1f, R4 ;  /* 0x0000001fff047819 */ /* 0x000fc80000011404 */
[----:B------:R-:W-:-:S04]  /*9590*/  IADD3.X R4, PT, PT, R5, R4, RZ, P1, P3 ;  /* 0x0000000405047210 */ /* 0x000fc80000fe64ff */
[----:B------:R-:W-:-:S03]  /*95a0*/  SHF.L.U64.HI R9, R9, 0x2, R4 ;  /* 0x0000000209097819 */ /* 0x000fc60000010204 */
[----:B------:R-:W2:Y:S01]  /*95b0*/  @P0 MUFU.RCP R12, R20 ;  /* 0x00000014000c0308 */ /* 0x000ea20000001000 */
[C---:B-1----:R-:W-:Y:S02]  /*95c0*/  IADD3 R4, P0, PT, R8.reuse, UR10, RZ ;  /* 0x0000000a08047c10 */ /* 0x042fe4000ff1e0ff */
[----:B------:R-:W-:Y:S02]  /*95d0*/  IADD3 R8, P1, PT, R8, UR8, RZ ;  /* 0x0000000808087c10 */ /* 0x000fe4000ff3e0ff */
[C---:B------:R-:W-:Y:S02]  /*95e0*/  IADD3.X R5, PT, PT, R9.reuse, UR11, RZ, P0, !PT ;  /* 0x0000000b09057c10 */ /* 0x040fe400087fe4ff */
[----:B------:R-:W-:-:S03]  /*95f0*/  IADD3.X R9, PT, PT, R9, UR9, RZ, P1, !PT ;  /* 0x0000000909097c10 */ /* 0x000fc60008ffe4ff */
[----:B---3--:R1:W-:Y:S04]  /*9600*/  STG.E desc[UR6][R4.64], R21 ;  /* 0x0000001504007986 */ /* 0x0083e8000c101906 */
[----:B------:R1:W-:Y:S01]  /*9610*/  STG.E desc[UR6][R8.64], R20 ;  /* 0x0000001408007986 */ /* 0x0003e2000c101906 */
[C---:B--2---:R-:W-:Y:S01]  /*9620*/  FMUL R208, R12.reuse, R208 ;  /* 0x000000d00cd07220 */ /* 0x044fe20000400000 */
[C---:B------:R-:W-:Y:S01]  /*9630*/  FMUL R209, R12.reuse, R209 ;  /* 0x000000d10cd17220 */ /* 0x040fe20000400000 */
        /* <DEDUP_REMOVED lines=46> */
[C---:B-----5:R-:W-:Y:S01]  /*9920*/  FMUL R54, R12.reuse, R54 ;  /* 0x000000360c367220 */ /* 0x060fe20000400000 */
        /* <DEDUP_REMOVED lines=14> */
[----:B-1----:R-:W-:-:S07]  /*9a10*/  FMUL R213, R12, R213 ;  /* 0x000000d50cd57220 */ /* 0x002fce0000400000 */
.L_x_74:
[----:B------:R-:W-:Y:S05]  /*9a20*/  BSYNC.RECONVERGENT B0 ;  /* 0x0000000000007941 */ /* 0x000fea0003800200 */
.L_x_73:
[----:B------:R1:W-:Y:S06]  /*9a30*/  MEMBAR.ALL.CTA ;  /* 0x0000000000007992 */ /* 0x0003ec0000008000 */
[----:B-1----:R-:W1:Y:S01]  /*9a40*/  FENCE.VIEW.ASYNC.S ;  /* 0x00000000000073c6 */ /* 0x002e620000000000 */
[----:B------:R-:W-:Y:S01]  /*9a50*/  IMAD.MOV.U32 R3, RZ, RZ, RZ ;  /* 0x000000ffff037224 */ /* 0x000fe200078e00ff */
[----:B------:R-:W-:Y:S01]  /*9a60*/  F2FP.BF16.F32.PACK_AB R38, R201, R200 ;  /* 0x000000c8c926723e */ /* 0x000fe200000010ff */
[----:B------:R-:W-:Y:S01]  /*9a70*/  IMAD.MOV.U32 R45, RZ, RZ, RZ ;  /* 0x000000ffff2d7224 */ /* 0x000fe200078e00ff */
[----:B------:R-:W-:Y:S01]  /*9a80*/  F2FP.BF16.F32.PACK_AB R36, R209, R208 ;  /* 0x000000d0d124723e */ /* 0x000fe200000010ff */
[----:B------:R-:W-:Y:S01]  /*9a90*/  BSSY.RECONVERGENT B0, `(.L_x_75) ;  /* 0x000001d000007945 */ /* 0x000fe20003800200 */
[----:B------:R-:W-:-:S02]  /*9aa0*/  MOV R20, R2 ;  /* 0x0000000200147202 */ /* 0x000fc40000000f00 */
[----:B------:R-:W-:Y:S02]  /*9ab0*/  MOV R21, R44 ;  /* 0x0000002c00157202 */ /* 0x000fe40000000f00 */
[----:B------:R-:W-:Y:S02]  /*9ac0*/  F2FP.BF16.F32.PACK_AB R42, R189, R188 ;  /* 0x000000bcbd2a723e */ /* 0x000fe400000010ff */
[----:B------:R-:W-:Y:S01]  /*9ad0*/  F2FP.BF16.F32.PACK_AB R40, R197, R196 ;  /* 0x000000c4c528723e */ /* 0x000fe200000010ff */
[----:B-1----:R-:W-:Y:S06]  /*9ae0*/  BAR.SYNC.DEFER_BLOCKING 0x0 ;  /* 0x0000000000007b1d */ /* 0x002fec0000010000 */
[----:B------:R1:W-:Y:S04]  /*9af0*/  STSM.16.M88.4 [R20], R36 ;  /* 0x0000002414007844 */ /* 0x0003e80000000200 */
[----:B------:R1:W-:Y:S01]  /*9b00*/  STSM.16.M88.4 [R21], R40 ;  /* 0x0000002815007844 */ /* 0x0003e20000000200 */
[----:B------:R2:W-:Y:S06]  /*9b10*/  MEMBAR.ALL.CTA ;  /* 0x0000000000007992 */ /* 0x0005ec0000008000 */
[----:B--2---:R-:W2:Y:S02]  /*9b20*/  FENCE.VIEW.ASYNC.S ;  /* 0x00000000000073c6 */ /* 0x004ea40000000000 */
[----:B--2---:R-:W-:Y:S06]  /*9b30*/  BAR.SYNC.DEFER_BLOCKING 0x0 ;  /* 0x0000000000007b1d */ /* 0x004fec0000010000 */
[----:B------:R-:W-:Y:S05]  /*9b40*/  @P2 BRA `(.L_x_76) ;  /* 0x0000000000442947 */ /* 0x000fea0003800000 */
[----:B------:R-:W2:Y:S01]  /*9b50*/  LDCU.64 UR8, c[0x0][0x348] ;  /* 0x00006900ff0877ac */ /* 0x000ea20008000a00 */
[----:B------:R-:W-:Y:S01]  /*9b60*/  R2UR UR20, R97 ;  /* 0x00000000611472ca */ /* 0x000fe200000e0000 */
[----:B------:R-:W-:Y:S01]  /*9b70*/  VIADD R4, R0, 0x80 ;  /* 0x0000008000047836 */ /* 0x000fe20000000000 */
[----:B------:R-:W-:Y:S01]  /*9b80*/  PLOP3.LUT P1, PT, PT, PT, PT, 0x80, 0x8 ;  /* 0x000000000008781c */ /* 0x000fe20003f2f070 */
[----:B------:R-:W-:Y:S01]  /*9b90*/  UMOV UR17, URZ ;  /* 0x000000ff00117c82 */ /* 0x000fe20008000000 */
[----:B------:R-:W-:Y:S01]  /*9ba0*/  UMOV UR18, URZ ;  /* 0x000000ff00127c82 */ /* 0x000fe20008000000 */
[----:B--2---:R-:W-:-:S04]  /*9bb0*/  UIADD3 UR8, UP0, UPT, UR8, 0x180, URZ ;  /* 0x0000018008087890 */ /* 0x004fc8000ff1e0ff */
[----:B------:R-:W-:-:S12]  /*9bc0*/  UIADD3.X UR9, UPT, UPT, URZ, UR9, URZ, UP0, !UPT ;  /* 0x00000009ff097290 */ /* 0x000fd800087fe4ff */
.L_x_77:
[----:B------:R-:W-:Y:S02]  /*9bd0*/  PLOP3.LUT P0, PT, P0, P1, PT, 0xf2, 0x2f ;  /* 0x00000000002f781c */ /* 0x000fe40000703e72 */
[----:B------:R-:W-:Y:S01]  /*9be0*/  @P1 R2UR P0, UR16, R4 ;  /* 0x00000000041012ca */ /* 0x000fe20000000000 */
[----:B------:R-:W-:-:S07]  /*9bf0*/  UMOV UR19, UR12 ;  /* 0x0000000c00137c82 */ /* 0x000fce0008000000 */
[----:B------:R-:W-:Y:S02]  /*9c00*/  @P1 PLOP3.LUT P1, PT, P0, PT, PT, 0x80, 0x8 ;  /* 0x000000000008181c */ /* 0x000fe4000072f070 */
[----:B------:R-:W-:-:S03]  /*9c10*/  PLOP3.LUT P0, PT, PT, PT, PT, 0x80, 0x8 ;  /* 0x000000000008781c */ /* 0x000fc60003f0f070 */
[----:B------:R2:W-:Y:S08]  /*9c20*/  UTMASTG.4D [UR16], [UR8], desc[URZ] ;  /* 0x0000ff10080073b5 */ /* 0x0005f00008019000 */
[----:B--2---:R-:W-:Y:S05]  /*9c30*/  @P1 BRA.U.ANY `(.L_x_77) ;  /* 0xfffffffd00e41947 */ /* 0x004fea000393ffff */
[----:B------:R0:W-:Y:S01]  /*9c40*/  UTMACMDFLUSH ;  /* 0x00000000000079b7 */ /* 0x0001e20000000000 */
[----:B------:R-:W-:-:S04]  /*9c50*/  DEPBAR.LE SB0, 0x2 ;  /* 0x000080800000791a */ /* 0x000fc80000000000 */
.L_x_76:
[----:B------:R-:W-:Y:S05]  /*9c60*/  BSYNC.RECONVERGENT B0 ;  /* 0x0000000000007941 */ /* 0x000fea0003800200 */
.L_x_75:
[----:B------:R-:W-:Y:S01]  /*9c70*/  BAR.SYNC.DEFER_BLOCKING 0x0 ;  /* 0x0000000000007b1d */ /* 0x000fe20000010000 */
[----:B------:R-:W-:Y:S01]  /*9c80*/  IADD3 R4, P0, PT, R2, 0x400, RZ ;  /* 0x0000040002047810 */ /* 0x000fe20007f1e0ff */
[C---:B------:R-:W-:Y:S01]  /*9c90*/  VIADD R12, R44.reuse, 0x400 ;  /* 0x000004002c0c7836 */ /* 0x040fe20000000000 */
[----:B------:R-:W-:Y:S02]  /*9ca0*/  IADD3 R8, P1, PT, R44, 0x400, RZ ;  /* 0x000004002c087810 */ /* 0x000fe40007f3e0ff */
[----:B------:R-:W-:Y:S01]  /*9cb0*/  F2FP.BF16.F32.PACK_AB R173, R11, R10 ;  /* 0x0000000a0bad723e */ /* 0x000fe200000010ff */
[----:B------:R-:W-:Y:S01]  /*9cc0*/  IMAD.X R5, RZ, RZ, RZ, P0 ;  /* 0x000000ffff057224 */ /* 0x000fe200000e06ff */
[----:B------:R-:W-:Y:S01]  /*9cd0*/  F2FP.BF16.F32.PACK_AB R175, R175, R174 ;  /* 0x000000aeafaf723e */ /* 0x000fe200000010ff */
[----:B------:R-:W-:Y:S01]  /*9ce0*/  IMAD.X R9, RZ, RZ, RZ, P1 ;  /* 0x000000ffff097224 */ /* 0x000fe200008e06ff */
[----:B------:R-:W-:Y:S01]  /*9cf0*/  F2FP.BF16.F32.PACK_AB R151, R151, R150 ;  /* 0x000000969797723e */ /* 0x000fe200000010ff */
[----:B------:R-:W-:Y:S01]  /*9d00*/  BSSY.RECONVERGENT B0, `(.L_x_78) ;  /* 0x0000020000007945 */ /* 0x000fe20003800200 */
[----:B------:R-:W-:Y:S01]  /*9d10*/  MOV R10, R4 ;  /* 0x00000004000a7202 */ /* 0x000fe20000000f00 */
[----:B------:R-:W-:Y:S01]  /*9d20*/  VIADD R4, R2, 0x400 ;  /* 0x0000040002047836 */ /* 0x000fe20000000000 */
[----:B------:R-:W-:-:S02]  /*9d30*/  F2FP.BF16.F32.PACK_AB R172, R95, R96 ;  /* 0x000000605fac723e */ /* 0x000fc400000010ff */
[----:B------:R-:W-:Y:S02]  /*9d40*/  F2FP.BF16.F32.PACK_AB R174, R93, R94 ;  /* 0x0000005e5dae723e */ /* 0x000fe400000010ff */
[----:B------:R-:W-:Y:S02]  /*9d50*/  F2FP.BF16.F32.PACK_AB R149, R19, R18 ;  /* 0x000000121395723e */ /* 0x000fe400000010ff */
[----:B------:R-:W-:Y:S02]  /*9d60*/  MOV R8, R8 ;  /* 0x0000000800087202 */ /* 0x000fe40000000f00 */
[----:B------:R-:W-:Y:S02]  /*9d70*/  F2FP.BF16.F32.PACK_AB R148, R91, R92 ;  /* 0x0000005c5b94723e */ /* 0x000fe400000010ff */
[----:B------:R-:W-:Y:S01]  /*9d80*/  F2FP.BF16.F32.PACK_AB R150, R89, R90 ;  /* 0x0000005a5996723e */ /* 0x000fe200000010ff */
[----:B------:R2:W-:Y:S04]  /*9d90*/  STSM.16.M88.4 [R10], R172 ;  /* 0x000000ac0a007844 */ /* 0x0005e80000000200 */
[----:B------:R2:W-:Y:S01]  /*9da0*/  STSM.16.M88.4 [R8], R148 ;  /* 0x0000009408007844 */ /* 0x0005e20000000200 */
[----:B------:R3:W-:Y:S06]  /*9db0*/  MEMBAR.ALL.CTA ;  /* 0x0000000000007992 */ /* 0x0007ec0000008000 */
[----:B---3--:R-:W3:Y:S02]  /*9dc0*/  FENCE.VIEW.ASYNC.S ;  /* 0x00000000000073c6 */ /* 0x008ee40000000000 */
[----:B---3--:R-:W-:Y:S06]  /*9dd0*/  BAR.SYNC.DEFER_BLOCKING 0x0 ;  /* 0x0000000000007b1d */ /* 0x008fec0000010000 */
[----:B------:R-:W-:Y:S05]  /*9de0*/  @P2 BRA `(.L_x_79) ;  /* 0x0000000000442947 */ /* 0x000fea0003800000 */
[----:B------:R-:W3:Y:S01]  /*9df0*/  LDCU.64 UR8, c[0x0][0x348] ;  /* 0x00006900ff0877ac */ /* 0x000ee20008000a00 */
[----:B------:R-:W-:Y:S01]  /*9e00*/  R2UR UR20, R97 ;  /* 0x00000000611472ca */ /* 0x000fe200000e0000 */
[----:B--2---:R-:W-:Y:S01]  /*9e10*/  VIADD R8, R0, 0x480 ;  /* 0x0000048000087836 */ /* 0x004fe20000000000 */
[----:B------:R-:W-:Y:S01]  /*9e20*/  PLOP3.LUT P1, PT, PT, PT, PT, 0x80, 0x8 ;  /* 0x000000000008781c */ /* 0x000fe20003f2f070 */
[----:B------:R-:W-:Y:S01]  /*9e30*/  UMOV UR17, 0x20 ;  /* 0x0000002000117882 */ /* 0x000fe20000000000 */
[----:B------:R-:W-:Y:S01]  /*9e40*/  UMOV UR18, URZ ;  /* 0x000000ff00127c82 */ /* 0x000fe20008000000 */
[----:B---3--:R-:W-:-:S04]  /*9e50*/  UIADD3 UR8, UP0, UPT, UR8, 0x180, URZ ;  /* 0x0000018008087890 */ /* 0x008fc8000ff1e0ff */
[----:B------:R-:W-:-:S12]  /*9e60*/  UIADD3.X UR9, UPT, UPT, URZ, UR9, URZ, UP0, !UPT ;  /* 0x00000009ff097290 */ /* 0x000fd800087fe4ff */
.L_x_80:
        /* <DEDUP_REMOVED lines=9> */
.L_x_79:
[----:B------:R-:W-:Y:S05]  /*9f00*/  BSYNC.RECONVERGENT B0 ;  /* 0x0000000000007941 */ /* 0x000fea0003800200 */
.L_x_78:
[----:B------:R-:W-:Y:S01]  /*9f10*/  BAR.SYNC.DEFER_BLOCKING 0x0 ;  /* 0x0000000000007b1d */ /* 0x000fe20000010000 */
[----:B--2---:R-:W-:Y:S02]  /*9f20*/  IADD3 R8, P0, PT, R2, 0x800, RZ ;  /* 0x0000080002087810 */ /* 0x004fe40007f1e0ff */
[----:B------:R-:W-:Y:S02]  /*9f30*/  IADD3 R10, P1, PT, R44, 0x800, RZ ;  /* 0x000008002c0a7810 */ /* 0x000fe40007f3e0ff */
[----:B------:R-:W-:Y:S01]  /*9f40*/  F2FP.BF16.F32.PACK_AB R71, R71, R70 ;  /* 0x000000464747723e */ /* 0x000fe200000010ff */
[----:B------:R-:W-:Y:S01]  /*9f50*/  IMAD.X R9, RZ, RZ, RZ, P0 ;  /* 0x000000ffff097224 */ /* 0x000fe200000e06ff */
[----:B------:R-:W-:Y:S01]  /*9f60*/  F2FP.BF16.F32.PACK_AB R69, R239, R238 ;  /* 0x000000eeef45723e */ /* 0x000fe200000010ff */
[----:B------:R-:W-:Y:S01]  /*9f70*/  IMAD.X R11, RZ, RZ, RZ, P1 ;  /* 0x000000ffff0b7224 */ /* 0x000fe200008e06ff */
[----:B------:R-:W-:Y:S01]  /*9f80*/  F2FP.BF16.F32.PACK_AB R27, R27, R26 ;  /* 0x0000001a1b1b723e */ /* 0x000fe200000010ff */
[----:B------:R-:W-:Y:S01]  /*9f90*/  BSSY.RECONVERGENT B0, `(.L_x_81) ;  /* 0x000001f000007945 */ /* 0x000fe20003800200 */
[----:B------:R-:W-:-:S02]  /*9fa0*/  MOV R8, R8 ;  /* 0x0000000800087202 */ /* 0x000fc40000000f00 */
[----:B------:R-:W-:Y:S02]  /*9fb0*/  F2FP.BF16.F32.PACK_AB R68, R237, R236 ;  /* 0x000000eced44723e */ /* 0x000fe400000010ff */
        /* <DEDUP_REMOVED lines=19> */
.L_x_83:
        /* <DEDUP_REMOVED lines=9> */
.L_x_82:
[----:B------:R-:W-:Y:S05]  /*a180*/  BSYNC.RECONVERGENT B0 ;  /* 0x0000000000007941 */ /* 0x000fea0003800200 */
.L_x_81:
[----:B------:R-:W-:Y:S01]  /*a190*/  BAR.SYNC.DEFER_BLOCKING 0x0 ;  /* 0x0000000000007b1d */ /* 0x000fe20000010000 */
[----:B--2---:R-:W-:Y:S02]  /*a1a0*/  F2FP.BF16.F32.PACK_AB R8, R83, R84 ;  /* 0x000000545308723e */ /* 0x004fe400000010ff */
[----:B------:R-:W-:Y:S02]  /*a1b0*/  F2FP.BF16.F32.PACK_AB R9, R31, R30 ;  /* 0x0000001e1f09723e */ /* 0x000fe400000010ff */
[----:B------:R-:W-:Y:S01]  /*a1c0*/  F2FP.BF16.F32.PACK_AB R10, R81, R82 ;  /* 0x00000052510a723e */ /* 0x000fe200000010ff */
[----:B------:R-:W-:Y:S01]  /*a1d0*/  BSSY.RECONVERGENT B0, `(.L_x_84) ;  /* 0x000001d000007945 */ /* 0x000fe20003800200 */
[----:B------:R-:W-:Y:S02]  /*a1e0*/  F2FP.BF16.F32.PACK_AB R11, R7, R6 ;  /* 0x00000006070b723e */ /* 0x000fe400000010ff */
[----:B------:R-:W-:Y:S02]  /*a1f0*/  F2FP.BF16.F32.PACK_AB R16, R17, R16 ;  /* 0x000000101110723e */ /* 0x000fe400000010ff */
[----:B------:R-:W-:-:S02]  /*a200*/  F2FP.BF16.F32.PACK_AB R17, R15, R14 ;  /* 0x0000000e0f11723e */ /* 0x000fc400000010ff */
        /* <DEDUP_REMOVED lines=10> */
[----:B------:R-:W-:Y:S01]  /*a2b0*/  VIADD R6, R0, 0x80 ;  /* 0x0000008000067836 */ /* 0x000fe20000000000 */
[----:B------:R-:W-:Y:S01]  /*a2c0*/  PLOP3.LUT P1, PT, PT, PT, PT, 0x80, 0x8 ;  /* 0x000000000008781c */ /* 0x000fe20003f2f070 */
[----:B------:R-:W-:Y:S01]  /*a2d0*/  UMOV UR17, 0x60 ;  /* 0x0000006000117882 */ /* 0x000fe20000000000 */
[----:B------:R-:W-:Y:S01]  /*a2e0*/  UMOV UR18, URZ ;  /* 0x000000ff00127c82 */ /* 0x000fe20008000000 */
[----:B---3--:R-:W-:-:S04]  /*a2f0*/  UIADD3 UR8, UP0, UPT, UR8, 0x180, URZ ;  /* 0x0000018008087890 */ /* 0x008fc8000ff1e0ff */
[----:B------:R-:W-:-:S12]  /*a300*/  UIADD3.X UR9, UPT, UPT, URZ, UR9, URZ, UP0, !UPT ;  /* 0x00000009ff097290 */ /* 0x000fd800087fe4ff */
.L_x_86:
[----:B------:R-:W-:Y:S02]  /*a310*/  PLOP3.LUT P0, PT, P0, P1, PT, 0xf2, 0x2f ;  /* 0x00000000002f781c */ /* 0x000fe40000703e72 */
[----:B------:R-:W-:Y:S01]  /*a320*/  @P1 R2UR P0, UR16, R6 ;  /* 0x00000000061012ca */ /* 0x000fe20000000000 */
[----:B------:R-:W-:-:S07]  /*a330*/  UMOV UR19, UR12 ;  /* 0x0000000c00137c82 */ /* 0x000fce0008000000 */
[----:B------:R-:W-:Y:S02]  /*a340*/  @P1 PLOP3.LUT P1, PT, P0, PT, PT, 0x80, 0x8 ;  /* 0x000000000008181c */ /* 0x000fe4000072f070 */
[----:B------:R-:W-:-:S03]  /*a350*/  PLOP3.LUT P0, PT, PT, PT, PT, 0x80, 0x8 ;  /* 0x000000000008781c */ /* 0x000fc60003f0f070 */
[----:B------:R3:W-:Y:S08]  /*a360*/  UTMASTG.4D [UR16], [UR8], desc[URZ] ;  /* 0x0000ff10080073b5 */ /* 0x0007f00008019000 */
[----:B---3--:R-:W-:Y:S05]  /*a370*/  @P1 BRA.U.ANY `(.L_x_86) ;  /* 0xfffffffd00e41947 */ /* 0x008fea000393ffff */
[----:B------:R0:W-:Y:S01]  /*a380*/  UTMACMDFLUSH ;  /* 0x00000000000079b7 */ /* 0x0001e20000000000 */
[----:B------:R-:W-:-:S04]  /*a390*/  DEPBAR.LE SB0, 0x2 ;  /* 0x000080800000791a */ /* 0x000fc80000000000 */
.L_x_85:
[----:B------:R-:W-:Y:S05]  /*a3a0*/  BSYNC.RECONVERGENT B0 ;  /* 0x0000000000007941 */ /* 0x000fea0003800200 */
.L_x_84:
[----:B--2---:R-:W2:Y:S04]  /*a3b0*/  LDL.LU R9, [R1+0x5c] ;  /* 0x00005c0001097983 */ /* 0x004ea80000300800 */
[----:B------:R-:W2:Y:S04]  /*a3c0*/  LDL.LU R8, [R1+0x58] ;  /* 0x0000580001087983 */ /* 0x000ea80000300800 */
[----:B------:R-:W3:Y:S04]  /*a3d0*/  LDL.LU R7, [R1+0x4c] ;  /* 0x00004c0001077983 */ /* 0x000ee80000300800 */
[----:B------:R-:W3:Y:S01]  /*a3e0*/  LDL.LU R6, [R1+0x48] ;  /* 0x0000480001067983 */ /* 0x000ee20000300800 */
[----:B------:R-:W-:Y:S01]  /*a3f0*/  IMAD.MOV.U32 R5, RZ, RZ, RZ ;  /* 0x000000ffff057224 */ /* 0x000fe200078e00ff */
[----:B------:R-:W-:Y:S01]  /*a400*/  F2FP.BF16.F32.PACK_AB R35, R35, R34 ;  /* 0x000000222323723e */ /* 0x000fe200000010ff */
[----:B------:R-:W-:Y:S01]  /*a410*/  IMAD.MOV.U32 R13, RZ, RZ, RZ ;  /* 0x000000ffff0d7224 */ /* 0x000fe200078e00ff */
[----:B------:R-:W-:Y:S01]  /*a420*/  F2FP.BF16.F32.PACK_AB R10, R77, R76 ;  /* 0x0000004c4d0a723e */ /* 0x000fe200000010ff */
[----:B------:R-:W-:Y:S01]  /*a430*/  BSSY.RECONVERGENT B0, `(.L_x_87) ;  /* 0x0000023000007945 */ /* 0x000fe20003800200 */
[----:B------:R-:W-:Y:S01]  /*a440*/  MOV R14, R4 ;  /* 0x00000004000e7202 */ /* 0x000fe20000000f00 */
[----:B------:R-:W-:Y:S01]  /*a450*/  VIADD R44, R44, 0x800 ;  /* 0x000008002c2c7836 */ /* 0x000fe20000000000 */
[----:B------:R-:W-:Y:S01]  /*a460*/  F2FP.BF16.F32.PACK_AB R33, R155, R154 ;  /* 0x0000009a9b21723e */ /* 0x000fe200000010ff */
[----:B------:R-:W-:Y:S01]  /*a470*/  VIADD R2, R2, 0x800 ;  /* 0x0000080002027836 */ /* 0x000fe20000000000 */
[----:B------:R-:W-:-:S02]  /*a480*/  MOV R12, R12 ;  /* 0x0000000c000c7202 */ /* 0x000fc40000000f00 */
[----:B------:R-:W-:Y:S02]  /*a490*/  F2FP.BF16.F32.PACK_AB R32, R153, R152 ;  /* 0x000000989920723e */ /* 0x000fe400000010ff */
[----:B------:R-:W-:Y:S01]  /*a4a0*/  F2FP.BF16.F32.PACK_AB R34, R75, R74 ;  /* 0x0000004a4b22723e */ /* 0x000fe200000010ff */
[----:B------:R-:W-:Y:S01]  /*a4b0*/  BAR.SYNC.DEFER_BLOCKING 0x0 ;  /* 0x0000000000007b1d */ /* 0x000fe20000010000 */
[----:B--2---:R-:W-:Y:S02]  /*a4c0*/  F2FP.BF16.F32.PACK_AB R9, R9, R8 ;  /* 0x000000080909723e */ /* 0x004fe400000010ff */
[----:B------:R-:W-:Y:S02]  /*a4d0*/  F2FP.BF16.F32.PACK_AB R8, R79, R78 ;  /* 0x0000004e4f08723e */ /* 0x000fe400000010ff */
[----:B---3--:R-:W-:-:S05]  /*a4e0*/  F2FP.BF16.F32.PACK_AB R11, R7, R6 ;  /* 0x00000006070b723e */ /* 0x008fca00000010ff */
        /* <DEDUP_REMOVED lines=14> */
.L_x_89:
        /* <DEDUP_REMOVED lines=9> */
.L_x_88:
[----:B------:R-:W-:Y:S05]  /*a660*/  BSYNC.RECONVERGENT B0 ;  /* 0x0000000000007941 */ /* 0x000fea0003800200 */
.L_x_87:
[----:B------:R-:W3:Y:S04]  /*a670*/  LDL.LU R5, [R1+0x3c] ;  /* 0x00003c0001057983 */ /* 0x000ee80000300800 */
[----:B------:R-:W3:Y:S01]  /*a680*/  LDL.LU R4, [R1+0x38] ;  /* 0x0000380001047983 */ /* 0x000ee20000300800 */
[----:B------:R-:W-:Y:S01]  /*a690*/  IMAD.MOV.U32 R3, RZ, RZ, RZ ;  /* 0x000000ffff037224 */ /* 0x000fe200078e00ff */
[----:B------:R-:W-:Y:S01]  /*a6a0*/  F2FP.BF16.F32.PACK_AB R167, R167, R166 ;  /* 0x000000a6a7a7723e */ /* 0x000fe200000010ff */
[----:B------:R-:W-:Y:S01]  /*a6b0*/  IMAD.MOV.U32 R45, RZ, RZ, RZ ;  /* 0x000000ffff2d7224 */ /* 0x000fe200078e00ff */
        /* <DEDUP_REMOVED lines=9> */
[----:B------:R-:W-:Y:S01]  /*a750*/  BAR.SYNC.DEFER_BLOCKING 0x0 ;  /* 0x0000000000007b1d */ /* 0x000fe20000010000 */
[----:B---3--:R-:W-:-:S05]  /*a760*/  F2FP.BF16.F32.PACK_AB R165, R5, R4 ;  /* 0x0000000405a5723e */ /* 0x008fca00000010ff */
[----:B------:R3:W-:Y:S04]  /*a770*/  STSM.16.M88.4 [R2], R164 ;  /* 0x000000a402007844 */ /* 0x0007e80000000200 */
[----:B------:R3:W-:Y:S01]  /*a780*/  STSM.16.M88.4 [R44], R168 ;  /* 0x000000a82c007844 */ /* 0x0007e20000000200 */
[----:B------:R4:W-:Y:S06]  /*a790*/  MEMBAR.ALL.CTA ;  /* 0x0000000000007992 */ /* 0x0009ec0000008000 */
[----:B----4-:R-:W4:Y:S02]  /*a7a0*/  FENCE.VIEW.ASYNC.S ;  /* 0x00000000000073c6 */ /* 0x010f240000000000 */
[----:B----4-:R-:W-:Y:S06]  /*a7b0*/  BAR.SYNC.DEFER_BLOCKING 0x0 ;  /* 0x0000000000007b1d */ /* 0x010fec0000010000 */
[----:B------:R-:W-:Y:S05]  /*a7c0*/  @P2 BRA `(.L_x_91) ;  /* 0x0000000000442947 */ /* 0x000fea0003800000 */
[----:B------:R-:W4:Y:S01]  /*a7d0*/  LDCU.64 UR8, c[0x0][0x348] ;  /* 0x00006900ff0877ac */ /* 0x000f220008000a00 */
[----:B------:R-:W-:Y:S01]  /*a7e0*/  R2UR UR20, R97 ;  /* 0x00000000611472ca */ /* 0x000fe200000e0000 */
[----:B---3--:R-:W-:Y:S01]  /*a7f0*/  VIADD R2, R0, 0x880 ;  /* 0x0000088000027836 */ /* 0x008fe20000000000 */
[----:B------:R-:W-:Y:S01]  /*a800*/  PLOP3.LUT P1, PT, PT, PT, PT, 0x80, 0x8 ;  /* 0x000000000008781c */ /* 0x000fe20003f2f070 */
[----:B------:R-:W-:Y:S01]  /*a810*/  UMOV UR17, 0xa0 ;  /* 0x000000a000117882 */ /* 0x000fe20000000000 */
[----:B------:R-:W-:Y:S01]  /*a820*/  UMOV UR18, URZ ;  /* 0x000000ff00127c82 */ /* 0x000fe20008000000 */
[----:B----4-:R-:W-:-:S04]  /*a830*/  UIADD3 UR8, UP0, UPT, UR8, 0x180, URZ ;  /* 0x0000018008087890 */ /* 0x010fc8000ff1e0ff */
[----:B------:R-:W-:-:S12]  /*a840*/  UIADD3.X UR9, UPT, UPT, URZ, UR9, URZ, UP0, !UPT ;  /* 0x00000009ff097290 */ /* 0x000fd800087fe4ff */
.L_x_92:
        /* <DEDUP_REMOVED lines=9> */
.L_x_91:
[----:B------:R-:W-:Y:S05]  /*a8e0*/  BSYNC.RECONVERGENT B0 ;  /* 0x0000000000007941 */ /* 0x000fea0003800200 */
.L_x_90:
[----:B------:R-:W4:Y:S04]  /*a8f0*/  LDL.LU R6, [R1+0x9c] ;  /* 0x00009c0001067983 */ /* 0x000f280000300800 */
[----:B------:R-:W4:Y:S04]  /*a900*/  LDL.LU R5, [R1+0x98] ;  /* 0x0000980001057983 */ /* 0x000f280000300800 */
[----:B--2---:R-:W2:Y:S04]  /*a910*/  LDL.LU R3, [R1+0x8c] ;  /* 0x00008c0001037983 */ /* 0x004ea80000300800 */
[----:B---3--:R-:W2:Y:S01]  /*a920*/  LDL.LU R2, [R1+0x88] ;  /* 0x0000880001027983 */ /* 0x008ea20000300800 */
[----:B-----5:R-:W-:Y:S01]  /*a930*/  F2FP.BF16.F32.PACK_AB R4, R55, R54 ;  /* 0x000000363704723e */ /* 0x020fe200000010ff */
[----:B------:R-:W-:Y:S01]  /*a940*/  BSSY.RECONVERGENT B0, `(.L_x_93) ;  /* 0x0000020000007945 */ /* 0x000fe20003800200 */
[----:B------:R-:W-:-:S02]  /*a950*/  F2FP.BF16.F32.PACK_AB R8, R137, R136 ;  /* 0x000000888908723e */ /* 0x000fc400000010ff */
[----:B------:R-:W-:Y:S02]  /*a960*/  F2FP.BF16.F32.PACK_AB R9, R139, R138 ;  /* 0x0000008a8b09723e */ /* 0x000fe400000010ff */
[----:B------:R-:W-:Y:S02]  /*a970*/  F2FP.BF16.F32.PACK_AB R10, R57, R56 ;  /* 0x00000038390a723e */ /* 0x000fe400000010ff */
[----:B------:R-:W-:Y:S01]  /*a980*/  F2FP.BF16.F32.PACK_AB R11, R59, R58 ;  /* 0x0000003a3b0b723e */ /* 0x000fe200000010ff */
[----:B------:R-:W-:Y:S01]  /*a990*/  BAR.SYNC.DEFER_BLOCKING 0x0 ;  /* 0x0000000000007b1d */ /* 0x000fe20000010000 */
[----:B----4-:R-:W-:Y:S02]  /*a9a0*/  F2FP.BF16.F32.PACK_AB R5, R6, R5 ;  /* 0x000000050605723e */ /* 0x010fe400000010ff */
[----:B------:R-:W-:Y:S02]  /*a9b0*/  F2FP.BF16.F32.PACK_AB R6, R53, R52 ;  /* 0x000000343506723e */ /* 0x000fe400000010ff */
[----:B--2---:R-:W-:-:S05]  /*a9c0*/  F2FP.BF16.F32.PACK_AB R7, R3, R2 ;  /* 0x000000020307723e */ /* 0x004fca00000010ff */
        /* <DEDUP_REMOVED lines=14> */
.L_x_95:
        /* <DEDUP_REMOVED lines=9> */
.L_x_94:
[----:B------:R-:W-:Y:S05]  /*ab40*/  BSYNC.RECONVERGENT B0 ;  /* 0x0000000000007941 */ /* 0x000fea0003800200 */
.L_x_93:
[----:B--2---:R-:W2:Y:S04]  /*ab50*/  LDL.LU R6, [R1+0x7c] ;  /* 0x00007c0001067983 */ /* 0x004ea80000300800 */
[----:B------:R-:W2:Y:S04]  /*ab60*/  LDL.LU R5, [R1+0x78] ;  /* 0x0000780001057983 */ /* 0x000ea80000300800 */
[----:B------:R-:W3:Y:S04]  /*ab70*/  LDL.LU R3, [R1+0x6c] ;  /* 0x00006c0001037983 */ /* 0x000ee80000300800 */
[----:B------:R-:W3:Y:S01]  /*ab80*/  LDL.LU R2, [R1+0x68] ;  /* 0x0000680001027983 */ /* 0x000ee20000300800 */
[----:B------:R-:W-:Y:S01]  /*ab90*/  F2FP.BF16.F32.PACK_AB R4, R47, R46 ;  /* 0x0000002e2f04723e */ /* 0x000fe200000010ff */
[----:B------:R-:W-:Y:S01]  /*aba0*/  BSSY.RECONVERGENT B0, `(.L_x_96) ;  /* 0x0000020000007945 */ /* 0x000fe20003800200 */
[----:B------:R-:W-:-:S02]  /*abb0*/  F2FP.BF16.F32.PACK_AB R8, R49, R48 ;  /* 0x000000303108723e */ /* 0x000fc400000010ff */
[----:B------:R-:W-:Y:S02]  /*abc0*/  F2FP.BF16.F32.PACK_AB R9, R51, R50 ;  /* 0x000000323309723e */ /* 0x000fe400000010ff */
        /* <DEDUP_REMOVED lines=20> */
.L_x_98:
        /* <DEDUP_REMOVED lines=9> */
.L_x_97:
[----:B------:R-:W-:Y:S05]  /*ada0*/  BSYNC.RECONVERGENT B0 ;  /* 0x0000000000007941 */ /* 0x000fea0003800200 */
.L_x_96:
[----:B------:R-:W-:Y:S06]  /*adb0*/  BAR.SYNC.DEFER_BLOCKING 0x0 ;  /* 0x0000000000007b1d */ /* 0x000fec0000010000 */
[----:B------:R-:W-:Y:S05]  /*adc0*/  EXIT ;  /* 0x000000000000794d */ /* 0x000fea0003800000 */
.L_x_4:
[----:B------:R-:W-:Y:S02]  /*add0*/  IMAD.MOV.U32 R2, RZ, RZ, -0x80000000 ;  /* 0x80000000ff027424 */ /* 0x000fe400078e00ff */
[----:B--2---:R-:W-:-:S04]  /*ade0*/  IMAD.MOV.U32 R3, RZ, RZ, -0x80000000 ;  /* 0x80000000ff037424 */ /* 0x004fc800078e00ff */
[----:B------:R2:W3:Y:S03]  /*adf0*/  SYNCS.PHASECHK.TRANS64.TRYWAIT P0, [R5+URZ+0x28], R3 ;  /* 0x00002803050075a7 */ /* 0x0004e600080011ff */
[----:B---3--:R-:W-:Y:S05]  /*ae00*/  @!P0 NANOSLEEP.SYNCS 0x989680 ;  /* 0x009896800000895d */ /* 0x008fea0003900000 */
[----:B------:R-:W3:Y:S02]  /*ae10*/  @!P0 SYNCS.PHASECHK.TRANS64 P0, [R5+URZ+0x28], R3 ;  /* 0x00002803050085a7 */ /* 0x000ee400080010ff */
[----:B---3--:R-:W-:Y:S05]  /*ae20*/  @!P0 BRA `(.L_x_4) ;  /* 0xfffffffc00e88947 */ /* 0x008fea000383ffff */
[----:B------:R-:W-:Y:S05]  /*ae30*/  BRA `(.L_x_99) ;  /* 0xffffff5800087947 */ /* 0x000fea000383ffff */
.L_x_37:
[----:B---3--:R-:W-:Y:S02]  /*ae40*/  IMAD.MOV.U32 R2, RZ, RZ, -0x80000000 ;  /* 0x80000000ff027424 */ /* 0x008fe400078e00ff */
[----:B--2---:R-:W-:-:S04]  /*ae50*/  IMAD.MOV.U32 R3, RZ, RZ, -0x80000000 ;  /* 0x80000000ff037424 */ /* 0x004fc800078e00ff */
[----:B------:R2:W3:Y:S03]  /*ae60*/  SYNCS.PHASECHK.TRANS64.TRYWAIT P0, [R5+URZ+0x8], R3 ;  /* 0x00000803050075a7 */ /* 0x0004e600080011ff */
[----:B---3--:R-:W-:Y:S05]  /*ae70*/  @!P0 NANOSLEEP.SYNCS 0x989680 ;  /* 0x009896800000895d */ /* 0x008fea0003900000 */
[----:B------:R-:W3:Y:S02]  /*ae80*/  @!P0 SYNCS.PHASECHK.TRANS64 P0, [R5+URZ+0x8], R3 ;  /* 0x00000803050085a7 */ /* 0x000ee400080010ff */
[----:B---3--:R-:W-:Y:S05]  /*ae90*/  @!P0 BRA `(.L_x_37) ;  /* 0xfffffffc00e88947 */ /* 0x008fea000383ffff */
[----:B------:R-:W-:Y:S05]  /*aea0*/  BRA `(.L_x_100) ;  /* 0xffffff74000c7947 */ /* 0x000fea000383ffff */
.L_x_43:
[----:B-1----:R1:W2:Y:S02]  /*aeb0*/  SYNCS.PHASECHK.TRANS64.TRYWAIT P3, [R0+URZ+0x20], RZ ;  /* 0x000020ff000075a7 */ /* 0x0022a400080611ff */
[----:B--2---:R-:W-:Y:S05]  /*aec0*/  @!P3 NANOSLEEP.SYNCS 0x989680 ;  /* 0x009896800000b95d */ /* 0x004fea0003900000 */
[----:B------:R-:W2:Y:S02]  /*aed0*/  @!P3 SYNCS.PHASECHK.TRANS64 P3, [R0+URZ+0x20], RZ ;  /* 0x000020ff0000b5a7 */ /* 0x000ea400080610ff */
[----:B--2---:R-:W-:Y:S05]  /*aee0*/  @!P3 BRA `(.L_x_43) ;  /* 0xfffffffc00f0b947 */ /* 0x004fea000383ffff */
[----:B------:R-:W-:Y:S05]  /*aef0*/  BRA `(.L_x_42) ;  /* 0xffffff7c00987947 */ /* 0x000fea000383ffff */
.L_x_47:
[----:B------:R-:W-:-:S07]  /*af00*/  IMAD.MOV.U32 R3, RZ, RZ, R2 ;  /* 0x000000ffff037224 */ /* 0x000fce00078e0002 */
.L_x_101:
[----:B-1----:R1:W2:Y:S02]  /*af10*/  SYNCS.PHASECHK.TRANS64.TRYWAIT P0, [R37+URZ], R3 ;  /* 0x00000003250075a7 */ /* 0x0022a400080011ff */
[----:B--2---:R-:W-:Y:S05]  /*af20*/  @!P0 NANOSLEEP.SYNCS 0x989680 ;  /* 0x009896800000895d */ /* 0x004fea0003900000 */
[----:B------:R-:W2:Y:S02]  /*af30*/  @!P0 SYNCS.PHASECHK.TRANS64 P0, [R37+URZ], R3 ;  /* 0x00000003250085a7 */ /* 0x000ea400080010ff */
[----:B--2---:R-:W-:Y:S05]  /*af40*/  @!P0 BRA `(.L_x_101) ;  /* 0xfffffffc00f08947 */ /* 0x004fea000383ffff */
[----:B------:R-:W-:Y:S05]  /*af50*/  BRA `(.L_x_46) ;  /* 0xffffff8000c87947 */ /* 0x000fea000383ffff */
.L_x_51:
[----:B------:R-:W-:-:S07]  /*af60*/  IMAD.MOV.U32 R3, RZ, RZ, R2 ;  /* 0x000000ffff037224 */ /* 0x000fce00078e0002 */
.L_x_102:
[----:B-1----:R1:W2:Y:S02]  /*af70*/  SYNCS.PHASECHK.TRANS64.TRYWAIT P0, [R37+URZ+0x18], R3 ;  /* 0x00001803250075a7 */ /* 0x0022a400080011ff */
[----:B--2---:R-:W-:Y:S05]  /*af80*/  @!P0 NANOSLEEP.SYNCS 0x989680 ;  /* 0x009896800000895d */ /* 0x004fea0003900000 */
[----:B------:R-:W2:Y:S02]  /*af90*/  @!P0 SYNCS.PHASECHK.TRANS64 P0, [R37+URZ+0x18], R3 ;  /* 0x00001803250085a7 */ /* 0x000ea400080010ff */
[----:B--2---:R-:W-:Y:S05]  /*afa0*/  @!P0 BRA `(.L_x_102) ;  /* 0xfffffffc00f08947 */ /* 0x004fea000383ffff */
[----:B------:R-:W-:Y:S05]  /*afb0*/  BRA `(.L_x_103) ;  /* 0xffffff8000dc7947 */ /* 0x000fea000383ffff */
.L_x_59:
[----:B------:R-:W-:-:S07]  /*afc0*/  IMAD.MOV.U32 R3, RZ, RZ, R2 ;  /* 0x000000ffff037224 */ /* 0x000fce00078e0002 */
.L_x_104:
[----:B-1----:R1:W2:Y:S02]  /*afd0*/  SYNCS.PHASECHK.TRANS64.TRYWAIT P0, [R0+URZ+0x8], R3 ;  /* 0x00000803000075a7 */ /* 0x0022a400080011ff */
[----:B--2---:R-:W-:Y:S05]  /*afe0*/  @!P0 NANOSLEEP.SYNCS 0x989680 ;  /* 0x009896800000895d */ /* 0x004fea0003900000 */
[----:B------:R-:W2:Y:S02]  /*aff0*/  @!P0 SYNCS.PHASECHK.TRANS64 P0, [R0+URZ+0x8], R3 ;  /* 0x00000803000085a7 */ /* 0x000ea400080010ff */
[----:B--2---:R-:W-:Y:S05]  /*b000*/  @!P0 BRA `(.L_x_104) ;  /* 0xfffffffc00f08947 */ /* 0x004fea000383ffff */
[----:B------:R-:W-:Y:S05]  /*b010*/  BRA `(.L_x_105) ;  /* 0xffffffa400087947 */ /* 0x000fea000383ffff */
.L_x_66:
[----:B------:R-:W-:Y:S01]  /*b020*/  BSSY B1, `(.L_x_106) ;  /* 0x0000008000017945 */ /* 0x000fe20003800000 */
[----:B------:R-:W-:Y:S02]  /*b030*/  IMAD.MOV.U32 R160, RZ, RZ, R2 ;  /* 0x000000ffffa07224 */ /* 0x000fe400078e0002 */
[----:B------:R-:W-:Y:S02]  /*b040*/  IMAD.MOV.U32 R146, RZ, RZ, 0x2 ;  /* 0x00000002ff927424 */ /* 0x000fe400078e00ff */
[----:B------:R-:W-:Y:S02]  /*b050*/  IMAD.MOV.U32 R145, RZ, RZ, 0x1f ;  /* 0x0000001fff917424 */ /* 0x000fe400078e00ff */
[----:B------:R-:W-:-:S07]  /*b060*/  IMAD.MOV.U32 R144, RZ, RZ, 0xf ;  /* 0x0000000fff907424 */ /* 0x000fce00078e00ff */
[----:B-1----:R-:W-:Y:S05]  /*b070*/  WARPSYNC.COLLECTIVE R144, `(.L_x_107) ;  /* 0x0000000090087348 */ /* 0x002fea0003c00000 */
[----:B------:R1:W2:Y:S02]  /*b080*/  SHFL.BFLY P3, R144, R160, R146, R145 ;  /* 0x0c000092a0907389 */ /* 0x0002a40000060091 */
[----:B-12---:R-:W-:Y:S05]  /*b090*/  ENDCOLLECTIVE ;  /* 0x000000000000791b */ /* 0x006fea0003800000 */
.L_x_107:
[----:B------:R-:W-:Y:S05]  /*b0a0*/  BSYNC B1 ;  /* 0x0000000000017941 */ /* 0x000fea0003800000 */
.L_x_106:
[----:B------:R-:W-:Y:S02]  /*b0b0*/  IMAD.MOV.U32 R3, RZ, RZ, R144 ;  /* 0x000000ffff037224 */ /* 0x000fe400078e0090 */
[----:B------:R-:W-:Y:S02]  /*b0c0*/  IMAD.MOV.U32 R144, RZ, RZ, 0xf ;  /* 0x0000000fff907424 */ /* 0x000fe400078e00ff */
[----:B------:R-:W-:Y:S01]  /*b0d0*/  IMAD.MOV.U32 R146, RZ, RZ, 0x1 ;  /* 0x00000001ff927424 */ /* 0x000fe200078e00ff */
[----:B------:R-:W-:Y:S01]  /*b0e0*/  FMNMX R2, R2, R3, !PT ;  /* 0x0000000302027209 */ /* 0x000fe20007800000 */
[----:B------:R-:W-:-:S04]  /*b0f0*/  IMAD.MOV.U32 R145, RZ, RZ, 0x1f ;  /* 0x0000001fff917424 */ /* 0x000fc800078e00ff */
[----:B------:R-:W-:-:S07]  /*b100*/  IMAD.MOV.U32 R160, RZ, RZ, R2 ;  /* 0x000000ffffa07224 */ /* 0x000fce00078e0002 */
[----:B------:R-:W-:Y:S05]  /*b110*/  WARPSYNC.COLLECTIVE R144, `(.L_x_108) ;  /* 0x0000000090087348 */ /* 0x000fea0003c00000 */
[----:B------:R1:W2:Y:S02]  /*b120*/  SHFL.BFLY P3, R144, R160, R146, R145 ;  /* 0x0c000092a0907389 */ /* 0x0002a40000060091 */
[----:B-12---:R-:W-:Y:S05]  /*b130*/  ENDCOLLECTIVE ;  /* 0x000000000000791b */ /* 0x006fea0003800000 */
.L_x_108:
[----:B------:R-:W-:Y:S02]  /*b140*/  IMAD.MOV.U32 R146, RZ, RZ, 0x2 ;  /* 0x00000002ff927424 */ /* 0x000fe400078e00ff */
[----:B------:R-:W-:Y:S02]  /*b150*/  IMAD.MOV.U32 R3, RZ, RZ, R144 ;  /* 0x000000ffff037224 */ /* 0x000fe400078e0090 */
[----:B------:R-:W-:-:S03]  /*b160*/  IMAD.MOV.U32 R144, RZ, RZ, 0xf ;  /* 0x0000000fff907424 */ /* 0x000fc600078e00ff */
[----:B------:R-:W-:-:S04]  /*b170*/  FMNMX R3, R2, R3, !PT ;  /* 0x0000000302037209 */ /* 0x000fc80007800000 */
        /* <DEDUP_REMOVED lines=10> */
[----:B------:R-:W1:Y:S01]  /*b220*/  MUFU.EX2 R217, R180 ;  /* 0x000000b400d97308 */ /* 0x000e620000000800 */
[----:B------:R-:W-:Y:S01]  /*b230*/  FMUL R140, R140, 1.4426950216293334961 ;  /* 0x3fb8aa3b8c8c7820 */ /* 0x000fe20000400000 */
[--C-:B------:R-:W-:Y:S01]  /*b240*/  FADD R177, R177, -R3.reuse ;  /* 0x80000003b1b17221 */ /* 0x100fe20000000000 */
[--C-:B------:R-:W-:Y:S01]  /*b250*/  FADD R147, R147, -R3.reuse ;  /* 0x8000000393937221 */ /* 0x100fe20000000000 */
[--C-:B------:R-:W-:Y:S01]  /*b260*/  FADD R52, R52, -R3.reuse ;  /* 0x8000000334347221 */ /* 0x100fe20000000000 */
[--C-:B------:R-:W-:Y:S01]  /*b270*/  FADD R143, R143, -R3.reuse ;  /* 0x800000038f8f7221 */ /* 0x100fe20000000000 */
[----:B------:R-:W-:Y:S01]  /*b280*/  FMUL R161, R161, 1.4426950216293334961 ;  /* 0x3fb8aa3ba1a17820 */ /* 0x000fe20000400000 */
[--C-:B------:R-:W-:Y:S01]  /*b290*/  FADD R54, R54, -R3.reuse ;  /* 0x8000000336367221 */ /* 0x100fe20000000000 */
[----:B------:R-:W2:Y:S01]  /*b2a0*/  MUFU.EX2 R216, R162 ;  /* 0x000000a200d87308 */ /* 0x000ea20000000800 */
[----:B------:R-:W-:Y:S01]  /*b2b0*/  FMUL R177, R177, 1.4426950216293334961 ;  /* 0x3fb8aa3bb1b17820 */ /* 0x000fe20000400000 */
[----:B------:R-:W-:Y:S01]  /*b2c0*/  FMUL R147, R147, 1.4426950216293334961 ;  /* 0x3fb8aa3b93937820 */ /* 0x000fe20000400000 */
[----:B------:R-:W-:Y:S01]  /*b2d0*/  FMUL R52, R52, 1.4426950216293334961 ;  /* 0x3fb8aa3b34347820 */ /* 0x000fe20000400000 */
[----:B------:R-:W-:Y:S01]  /*b2e0*/  FMUL R143, R143, 1.4426950216293334961 ;  /* 0x3fb8aa3b8f8f7820 */ /* 0x000fe20000400000 */
[--C-:B------:R-:W-:Y:S01]  /*b2f0*/  FADD R36, R36, -R3.reuse ;  /* 0x8000000324247221 */ /* 0x100fe20000000000 */
[----:B------:R-:W-:Y:S01]  /*b300*/  FMUL R54, R54, 1.4426950216293334961 ;  /* 0x3fb8aa3b36367820 */ /* 0x000fe20000400000 */
[--C-:B------:R-:W-:Y:S01]  /*b310*/  FADD R67, R67, -R3.reuse ;  /* 0x8000000343437221 */ /* 0x100fe20000000000 */
[----:B------:R-:W3:Y:S01]  /*b320*/  MUFU.EX2 R40, R40 ;  /* 0x0000002800287308 */ /* 0x000ee20000000800 */
[----:B------:R-:W-:Y:S01]  /*b330*/  FMUL R36, R36, 1.4426950216293334961 ;  /* 0x3fb8aa3b24247820 */ /* 0x000fe20000400000 */
[--C-:B------:R-:W-:Y:S01]  /*b340*/  FADD R176, R176, -R3.reuse ;  /* 0x80000003b0b07221 */ /* 0x100fe20000000000 */
[----:B------:R-:W-:Y:S01]  /*b350*/  FMUL R67, R67, 1.4426950216293334961 ;  /* 0x3fb8aa3b43437820 */ /* 0x000fe20000400000 */
[--C-:B------:R-:W-:Y:S01]  /*b360*/  FADD R141, R141, -R3.reuse ;  /* 0x800000038d8d7221 */ /* 0x100fe20000000000 */
[--C-:B------:R-:W-:Y:S01]  /*b370*/  FADD R64, R64, -R3.reuse ;  /* 0x8000000340407221 */ /* 0x100fe20000000000 */
[----:B------:R-:W-:Y:S01]  /*b380*/  FMUL R176, R176, 1.4426950216293334961 ;  /* 0x3fb8aa3bb0b07820 */ /* 0x000fe20000400000 */
[--C-:B------:R-:W-:Y:S01]  /*b390*/  FADD R163, R163, -R3.reuse ;  /* 0x80000003a3a37221 */ /* 0x100fe20000000000 */
[----:B------:R-:W4:Y:S01]  /*b3a0*/  MUFU.EX2 R205, R140 ;  /* 0x0000008c00cd7308 */ /* 0x000f220000000800 */
        /* <DEDUP_REMOVED lines=15> */
[----:B------:R-:W5:Y:S01]  /*b4a0*/  MUFU.EX2 R204, R177 ;  /* 0x000000b100cc7308 */ /* 0x000f620000000800 */
        /* <DEDUP_REMOVED lines=14> */
[----:B------:R-:W2:Y:S01]  /*b590*/  MUFU.EX2 R193, R147 ;  /* 0x0000009300c17308 */ /* 0x000ea20000000800 */
[----:B-1----:R-:W-:Y:S01]  /*b5a0*/  FADD R52, RZ, R217 ;  /* 0x000000d9ff347221 */ /* 0x002fe20000000000 */
[----:B------:R-:W-:Y:S01]  /*b5b0*/  FMUL R181, R181, 1.4426950216293334961 ;  /* 0x3fb8aa3bb5b57820 */ /* 0x000fe20000400000 */
[----:B------:R-:W-:-:S05]  /*b5c0*/  FMUL R44, R44, 1.4426950216293334961 ;  /* 0x3fb8aa3b2c2c7820 */ /* 0x000fca0000400000 */
[----:B------:R-:W-:Y:S08]  /*b5d0*/  MUFU.EX2 R147, R143 ;  /* 0x0000008f00937308 */ /* 0x000ff00000000800 */
[----:B------:R1:W-:Y:S08]  /*b5e0*/  MUFU.EX2 R143, R54 ;  /* 0x00000036008f7308 */ /* 0x0003f00000000800 */
[----:B------:R-:W5:Y:S01]  /*b5f0*/  MUFU.EX2 R36, R36 ;  /* 0x0000002400247308 */ /* 0x000f620000000800 */
[--C-:B-1----:R-:W-:Y:S01]  /*b600*/  FADD R54, R46, -R3.reuse ;  /* 0x800000032e367221 */ /* 0x102fe20000000000 */
[----:B--2---:R-:W-:Y:S01]  /*b610*/  FADD R46, R216, R52 ;  /* 0x00000034d82e7221 */ /* 0x004fe20000000000 */
[----:B------:R-:W-:-:S02]  /*b620*/  FADD R52, R41, -R3 ;  /* 0x8000000329347221 */ /* 0x000fc40000000000 */
[----:B------:R-:W-:Y:S01]  /*b630*/  FMUL R54, R54, 1.4426950216293334961 ;  /* 0x3fb8aa3b36367820 */ /* 0x000fe20000400000 */
[----:B---3--:R-:W-:Y:S01]  /*b640*/  FADD R46, R40, R46 ;  /* 0x0000002e282e7221 */ /* 0x008fe20000000000 */
[----:B------:R-:W-:Y:S01]  /*b650*/  FMUL R52, R52, 1.4426950216293334961 ;  /* 0x3fb8aa3b34347820 */ /* 0x000fe20000400000 */
[----:B------:R-:W1:Y:S02]  /*b660*/  MUFU.EX2 R192, R67 ;  /* 0x0000004300c07308 */ /* 0x000e640000000800 */
[----:B----4-:R-:W-:-:S04]  /*b670*/  FADD R46, R205, R46 ;  /* 0x0000002ecd2e7221 */ /* 0x010fc80000000000 */
[----:B-----5:R-:W-:Y:S02]  /*b680*/  FADD R46, R204, R46 ;  /* 0x0000002ecc2e7221 */ /* 0x020fe40000000000 */
[----:B------:R-:W2:Y:S02]  /*b690*/  MUFU.EX2 R185, R176 ;  /* 0x000000b000b97308 */ /* 0x000ea40000000800 */
[----:B------:R-:W-:-:S04]  /*b6a0*/  FADD R46, R193, R46 ;  /* 0x0000002ec12e7221 */ /* 0x000fc80000000000 */
[----:B------:R-:W-:Y:S02]  /*b6b0*/  FADD R46, R36, R46 ;  /* 0x0000002e242e7221 */ /* 0x000fe40000000000 */
[----:B------:R-:W3:Y:S02]  /*b6c0*/  MUFU.EX2 R184, R141 ;  /* 0x0000008d00b87308 */ /* 0x000ee40000000800 */
[----:B-1----:R-:W-:-:S06]  /*b6d0*/  FADD R46, R192, R46 ;  /* 0x0000002ec02e7221 */ /* 0x002fcc0000000000 */
[----:B------:R-:W1:Y:S01]  /*b6e0*/  MUFU.EX2 R177, R64 ;  /* 0x0000004000b17308 */ /* 0x000e620000000800 */
[----:B--2---:R-:W-:-:S07]  /*b6f0*/  FADD R46, R185, R46 ;  /* 0x0000002eb92e7221 */ /* 0x004fce0000000000 */
[----:B------:R-:W2:Y:S01]  /*b700*/  MUFU.EX2 R176, R163 ;  /* 0x000000a300b07308 */ /* 0x000ea20000000800 */
[----:B---3--:R-:W-:-:S04]  /*b710*/  FADD R41, R184, R46 ;  /* 0x0000002eb8297221 */ /* 0x008fc80000000000 */
[----:B------:R-:W-:-:S03]  /*b720*/  FADD R41, R180, R41 ;  /* 0x00000029b4297221 */ /* 0x000fc60000000000 */
[----:B------:R-:W3:Y:S01]  /*b730*/  MUFU.EX2 R163, R66 ;  /* 0x0000004200a37308 */ /* 0x000ee20000000800 */
[----:B-1----:R-:W-:-:S07]  /*b740*/  FADD R41, R177, R41 ;  /* 0x00000029b1297221 */ /* 0x002fce0000000000 */
[----:B------:R-:W1:Y:S01]  /*b750*/  MUFU.EX2 R162, R142 ;  /* 0x0000008e00a27308 */ /* 0x000e620000000800 */
[----:B--2---:R-:W-:-:S07]  /*b760*/  FADD R41, R176, R41 ;  /* 0x00000029b0297221 */ /* 0x004fce0000000000 */
[----:B------:R-:W2:Y:S01]  /*b770*/  MUFU.EX2 R142, R65 ;  /* 0x00000041008e7308 */ /* 0x000ea20000000800 */
[----:B---3--:R-:W-:-:S07]  /*b780*/  FADD R41, R163, R41 ;  /* 0x00000029a3297221 */ /* 0x008fce0000000000 */
[----:B------:R-:W3:Y:S01]  /*b790*/  MUFU.EX2 R141, R54 ;  /* 0x00000036008d7308 */ /* 0x000ee20000000800 */
[----:B-1----:R-:W-:-:S04]  /*b7a0*/  FADD R41, R162, R41 ;  /* 0x00000029a2297221 */ /* 0x002fc80000000000 */
[----:B------:R-:W-:-:S03]  /*b7b0*/  FADD R41, R161, R41 ;  /* 0x00000029a1297221 */ /* 0x000fc60000000000 */
[----:B------:R1:W4:Y:S01]  /*b7c0*/  MUFU.EX2 R140, R220 ;  /* 0x000000dc008c7308 */ /* 0x0003220000000800 */
[----:B------:R-:W-:-:S04]  /*b7d0*/  FADD R41, R147, R41 ;  /* 0x0000002993297221 */ /* 0x000fc80000000000 */
[----:B------:R-:W-:-:S03]  /*b7e0*/  FADD R41, R143, R41 ;  /* 0x000000298f297221 */ /* 0x000fc60000000000 */
[----:B------:R-:W5:Y:S01]  /*b7f0*/  MUFU.EX2 R67, R55 ;  /* 0x0000003700437308 */ /* 0x000f620000000800 */
[----:B--2---:R-:W-:Y:S01]  /*b800*/  FADD R41, R142, R41 ;  /* 0x000000298e297221 */ /* 0x004fe20000000000 */
[----:B-1----:R-:W-:Y:S02]  /*b810*/  IMAD.MOV.U32 R220, RZ, RZ, R217 ;  /* 0x000000ffffdc7224 */ /* 0x002fe400078e00d9 */
        /* <DEDUP_REMOVED lines=20> */
[----:B--2---:R1:W-:Y:S02]  /*b960*/  STL [R1], R54 ;  /* 0x0000003601007387 */ /* 0x0043e40000100800 */
[----:B------:R-:W-:Y:S01]  /*b970*/  FMUL R45, R45, 1.4426950216293334961 ;  /* 0x3fb8aa3b2d2d7820 */ /* 0x000fe20000400000 */
[----:B------:R-:W-:Y:S02]  /*b980*/  FADD R37, R66, R37 ;  /* 0x0000002542257221 */ /* 0x000fe40000000000 */
[----:B------:R2:W5:Y:S01]  /*b990*/  MUFU.EX2 R52, R221 ;  /* 0x000000dd00347308 */ /* 0x0005620000000800 */
[----:B---3--:R1:W-:Y:S01]  /*b9a0*/  STL [R1+0x4], R53 ;  /* 0x0000043501007387 */ /* 0x0083e20000100800 */
[----:B------:R-:W-:-:S04]  /*b9b0*/  FADD R37, R65, R37 ;  /* 0x0000002541257221 */ /* 0x000fc80000000000 */
[----:B------:R-:W-:Y:S02]  /*b9c0*/  FADD R37, R64, R37 ;  /* 0x0000002540257221 */ /* 0x000fe40000000000 */
[----:B------:R-:W3:Y:S01]  /*b9d0*/  MUFU.EX2 R47, R45 ;  /* 0x0000002d002f7308 */ /* 0x000ee20000000800 */
[----:B--2---:R-:W-:Y:S02]  /*b9e0*/  IMAD.MOV.U32 R221, RZ, RZ, R216 ;  /* 0x000000ffffdd7224 */ /* 0x004fe400078e00d8 */
[----:B----4-:R-:W-:Y:S01]  /*b9f0*/  FADD R37, R55, R37 ;  /* 0x0000002537257221 */ /* 0x010fe20000000000 */
[----:B------:R-:W-:Y:S02]  /*ba00*/  IMAD.MOV.U32 R216, RZ, RZ, R204 ;  /* 0x000000ffffd87224 */ /* 0x000fe400078e00cc */
[----:B------:R-:W-:Y:S02]  /*ba10*/  IMAD.MOV.U32 R204, RZ, RZ, R180 ;  /* 0x000000ffffcc7224 */ /* 0x000fe400078e00b4 */
[----:B------:R-:W-:Y:S01]  /*ba20*/  FADD R37, R54, R37 ;  /* 0x0000002536257221 */ /* 0x000fe20000000000 */
[----:B------:R-:W-:Y:S01]  /*ba30*/  IMAD.MOV.U32 R180, RZ, RZ, R176 ;  /* 0x000000ffffb47224 */ /* 0x000fe200078e00b0 */
[----:B------:R2:W4:Y:S01]  /*ba40*/  MUFU.EX2 R46, R181 ;  /* 0x000000b5002e7308 */ /* 0x0005220000000800 */
[----:B-----5:R1:W-:Y:S01]  /*ba50*/  STL [R1+0x10], R52 ;  /* 0x0000103401007387 */ /* 0x0203e20000100800 */
[----:B------:R-:W-:Y:S01]  /*ba60*/  FADD R37, R53, R37 ;  /* 0x0000002535257221 */ /* 0x000fe20000000000 */
[----:B------:R-:W-:-:S02]  /*ba70*/  IMAD.MOV.U32 R176, RZ, RZ, R147 ;  /* 0x000000ffffb07224 */ /* 0x000fc400078e0093 */
[----:B------:R-:W-:Y:S02]  /*ba80*/  IMAD.MOV.U32 R249, RZ, RZ, R55 ;  /* 0x000000fffff97224 */ /* 0x000fe400078e0037 */
[----:B------:R-:W-:Y:S01]  /*ba90*/  FADD R37, R52, R37 ;  /* 0x0000002534257221 */ /* 0x000fe20000000000 */
[----:B------:R-:W5:Y:S01]  /*baa0*/  MUFU.EX2 R45, R44 ;  /* 0x0000002c002d7308 */ /* 0x000f620000000800 */
[----:B---3--:R1:W-:Y:S02]  /*bab0*/  STL [R1+0x14], R47 ;  /* 0x0000142f01007387 */ /* 0x0083e40000100800 */
[----:B------:R-:W-:Y:S01]  /*bac0*/  FADD R37, R47, R37 ;  /* 0x000000252f257221 */ /* 0x000fe20000000000 */
[----:B--2---:R-:W-:-:S03]  /*bad0*/  IMAD.MOV.U32 R181, RZ, RZ, R163 ;  /* 0x000000ffffb57224 */ /* 0x004fc600078e00a3 */
[----:B----4-:R-:W-:Y:S01]  /*bae0*/  FADD R37, R46, R37 ;  /* 0x000000252e257221 */ /* 0x010fe20000000000 */
[----:B------:R1:W-:Y:S03]  /*baf0*/  STL [R1+0x20], R46 ;  /* 0x0000202e01007387 */ /* 0x0003e60000100800 */
[----:B-----5:R-:W-:Y:S01]  /*bb00*/  FADD R37, R45, R37 ;  /* 0x000000252d257221 */ /* 0x020fe20000000000 */
[----:B------:R1:W-:Y:S03]  /*bb10*/  STL [R1+0x24], R45 ;  /* 0x0000242d01007387 */ /* 0x0003e60000100800 */
[----:B------:R-:W-:-:S07]  /*bb20*/  IMAD.MOV.U32 R160, RZ, RZ, R37 ;  /* 0x000000ffffa07224 */ /* 0x000fce00078e0025 */
[----:B-1----:R-:W-:Y:S05]  /*bb30*/  WARPSYNC.COLLECTIVE R144, `(.L_x_109) ;  /* 0x0000000090087348 */ /* 0x002fea0003c00000 */
[----:B------:R1:W2:Y:S02]  /*bb40*/  SHFL.BFLY P3, R144, R160, R146, R145 ;  /* 0x0c000092a0907389 */ /* 0x0002a40000060091 */
[----:B-12---:R-:W-:Y:S05]  /*bb50*/  ENDCOLLECTIVE ;  /* 0x000000000000791b */ /* 0x006fea0003800000 */
.L_x_109:
[----:B------:R-:W-:Y:S02]  /*bb60*/  IMAD.MOV.U32 R146, RZ, RZ, 0x1 ;  /* 0x00000001ff927424 */ /* 0x000fe400078e00ff */
[----:B------:R-:W-:Y:S02]  /*bb70*/  IMAD.MOV.U32 R41, RZ, RZ, R144 ;  /* 0x000000ffff297224 */ /* 0x000fe400078e0090 */
[----:B------:R-:W-:Y:S02]  /*bb80*/  IMAD.MOV.U32 R144, RZ, RZ, 0xf ;  /* 0x0000000fff907424 */ /* 0x000fe400078e00ff */
[----:B------:R-:W-:Y:S01]  /*bb90*/  FADD R44, R37, R41 ;  /* 0x00000029252c7221 */ /* 0x000fe20000000000 */
[----:B------:R-:W-:Y:S02]  /*bba0*/  IMAD.MOV.U32 R41, RZ, RZ, R205 ;  /* 0x000000ffff297224 */ /* 0x000fe400078e00cd */
[----:B------:R-:W-:Y:S02]  /*bbb0*/  IMAD.MOV.U32 R37, RZ, RZ, R192 ;  /* 0x000000ffff257224 */ /* 0x000fe400078e00c0 */
[----:B------:R-:W-:-:S02]  /*bbc0*/  IMAD.MOV.U32 R160, RZ, RZ, R44 ;  /* 0x000000ffffa07224 */ /* 0x000fc400078e002c */
[----:B------:R-:W-:Y:S02]  /*bbd0*/  IMAD.MOV.U32 R192, RZ, RZ, R185 ;  /* 0x000000ffffc07224 */ /* 0x000fe400078e00b9 */
[----:B------:R-:W-:-:S07]  /*bbe0*/  IMAD.MOV.U32 R205, RZ, RZ, R177 ;  /* 0x000000ffffcd7224 */ /* 0x000fce00078e00b1 */
[----:B------:R-:W-:Y:S05]  /*bbf0*/  WARPSYNC.COLLECTIVE R144, `(.L_x_110) ;  /* 0x0000000090087348 */ /* 0x000fea0003c00000 */
[----:B------:R1:W2:Y:S02]  /*bc00*/  SHFL.BFLY P3, R144, R160, R146, R145 ;  /* 0x0c000092a0907389 */ /* 0x0002a40000060091 */
[----:B-12---:R-:W-:Y:S05]  /*bc10*/  ENDCOLLECTIVE ;  /* 0x000000000000791b */ /* 0x006fea0003800000 */
.L_x_110:
[----:B------:R-:W-:Y:S02]  /*bc20*/  IMAD.MOV.U32 R185, RZ, RZ, R161 ;  /* 0x000000ffffb97224 */ /* 0x000fe400078e00a1 */
[----:B------:R-:W-:Y:S01]  /*bc30*/  IMAD.MOV.U32 R177, RZ, RZ, R143 ;  /* 0x000000ffffb17224 */ /* 0x000fe200078e008f */
[----:B------:R-:W-:Y:S06]  /*bc40*/  BRA `(.L_x_111) ;  /* 0xffffffac00807947 */ /* 0x000fec000383ffff */
.L_x_71:
[----:B--2---:R-:W-:-:S07]  /*bc50*/  IMAD.MOV.U32 R3, RZ, RZ, R2 ;  /* 0x000000ffff037224 */ /* 0x004fce00078e0002 */
.L_x_112:
[----:B--2---:R2:W3:Y:S02]  /*bc60*/  SYNCS.PHASECHK.TRANS64.TRYWAIT P0, [R0+URZ+0x10], R3 ;  /* 0x00001003000075a7 */ /* 0x0044e400080011ff */
[----:B---3--:R-:W-:Y:S05]  /*bc70*/  @!P0 NANOSLEEP.SYNCS 0x989680 ;  /* 0x009896800000895d */ /* 0x008fea0003900000 */
[----:B------:R-:W3:Y:S02]  /*bc80*/  @!P0 SYNCS.PHASECHK.TRANS64 P0, [R0+URZ+0x10], R3 ;  /* 0x00001003000085a7 */ /* 0x000ee400080010ff */
[----:B---3--:R-:W-:Y:S05]  /*bc90*/  @!P0 BRA `(.L_x_112) ;  /* 0xfffffffc00f08947 */ /* 0x008fea000383ffff */
[----:B------:R-:W-:Y:S05]  /*bca0*/  BRA `(.L_x_70) ;  /* 0xffffffb400247947 */ /* 0x000fea000383ffff */
.L_x_113:
[----:B------:R-:W-:-:S00]  /*bcb0*/  BRA `(.L_x_113) ;  /* 0xfffffffc00fc7947 */ /* 0x000fc0000383ffff */
[----:B------:R-:W-:-:S00]  /*bcc0*/  NOP ;  /* 0x0000000000007918 */ /* 0x000fc00000000000 */
        /* <DEDUP_REMOVED lines=11> */
.L_x_114:


//--------------------- .nv.shared.kernel_cutlass_kernel_cudnnnative_sparse_attentionselectionNSA_select_attn_fwd_hmmaHopperSelectAttentionFwd_object_at__CopyAtom_ThrID10_TVLayoutSrc112801_TVLayoutDst112801_Valuetypebf16_t_0 --------------------------
	.section	.nv.shared.kernel_cutlass_kernel_cudnnnative_sparse_attentionselectionNSA_select_attn_fwd_hmmaHopperSelectAttentionFwd_object_at__CopyAtom_ThrID10_TVLayoutSrc112801_TVLayoutDst112801_Valuetypebf16_t_0,"aw",@nobits
	.sectionflags	@""
	.align	1024
	.zero		1024


//--------------------- .nv.shared.reserved.0     --------------------------
	.section	.nv.shared.reserved.0,"aw",@nobits
	.weak		__nv_reservedSMEM_offset_0_alias
	.size		__nv_reservedSMEM_offset_0_alias, 0, 64
	.other		__nv_reservedSMEM_offset_0_alias,@"STO_CUDA_RESERVED_SHARED STV_DEFAULT"
__nv_reservedSMEM_offset_0_alias:
	.zero		0
	.zero		64


//--------------------- .nv.constant0.kernel_cutlass_kernel_cudnnnative_sparse_attentionselectionNSA_select_attn_fwd_hmmaHopperSelectAttentionFwd_object_at__CopyAtom_ThrID10_TVLayoutSrc112801_TVLayoutDst112801_Valuetypebf16_t_0 --------------------------
	.section	.nv.constant0.kernel_cutlass_kernel_cudnnnative_sparse_attentionselectionNSA_select_attn_fwd_hmmaHopperSelectAttentionFwd_object_at__CopyAtom_ThrID10_TVLayoutSrc112801_TVLayoutDst112801_Valuetypebf16_t_0,"a",@progbits
	.sectionflags	@""
	.align	4
.nv.constant0.kernel_cutlass_kernel_cudnnnative_sparse_attentionselectionNSA_select_attn_fwd_hmmaHopperSelectAttentionFwd_object_at__CopyAtom_ThrID10_TVLayoutSrc112801_TVLayoutDst112801_Valuetypebf16_t_0:
	.zero		1452


//--------------------- SYMBOLS --------------------------

	.type		.nv.reservedSmem.offset0,@object
	.size		.nv.reservedSmem.offset0,0x4
	.type		.nv.reservedSmem.cap,@object
	.size		.nv.reservedSmem.cap,0x4
